// auto-generated by cutlass_sweep.sparse_gemm — config: {"arch": "sm_90", "cluster_m": 2, "cluster_n": 1, "dtype": "int8", "tile_k": 64, "tile_m": 64, "tile_n": 256}
#include "cutlass/cutlass.h"
#include "cutlass/gemm/collective/collective_builder.hpp"
#include "cutlass/gemm/device/gemm_universal_adapter.h"
#include "cutlass/gemm/kernel/gemm_universal.hpp"
#include "cutlass/epilogue/collective/collective_builder.hpp"

using Elem = int8_t;
using Acc  = int32_t;
using TileShape    = cute::Shape<cute::_64, cute::_256, cute::_64>;
using ClusterShape = cute::Shape<cute::_2, cute::_1, cute::_1>;

using CollectiveEpilogue = typename cutlass::epilogue::collective::CollectiveBuilder<
    cutlass::arch::Sm90, cutlass::arch::OpClassSparseTensorOp,
    TileShape, ClusterShape,
    cutlass::epilogue::collective::EpilogueTileAuto,
    Acc, Acc,
    Acc, cutlass::layout::ColumnMajor, 128 / cutlass::sizeof_bits<Acc>::value,
    Acc, cutlass::layout::ColumnMajor, 128 / cutlass::sizeof_bits<Acc>::value,
    cutlass::epilogue::collective::EpilogueScheduleAuto
  >::CollectiveOp;

using CollectiveMainloop = typename cutlass::gemm::collective::CollectiveBuilder<
    cutlass::arch::Sm90, cutlass::arch::OpClassSparseTensorOp,
    Elem, cutlass::layout::RowMajor, 128 / cutlass::sizeof_bits<Elem>::value,
    Elem, cutlass::layout::ColumnMajor, 128 / cutlass::sizeof_bits<Elem>::value,
    Acc,
    TileShape, ClusterShape,
    cutlass::gemm::collective::StageCountAutoCarveout<static_cast<int>(sizeof(typename CollectiveEpilogue::SharedStorage))>,
    cutlass::gemm::collective::KernelScheduleAuto
  >::CollectiveOp;

using GemmKernel = cutlass::gemm::kernel::GemmUniversal<
    cute::Shape<int,int,int,int>,
    CollectiveMainloop,
    CollectiveEpilogue
>;
using Gemm = cutlass::gemm::device::GemmUniversalAdapter<GemmKernel>;

auto* _anchor = &cutlass::device_kernel<GemmKernel>;


// ===== COMPILED SASS (sm_90a) =====

	.target	sm_90a

	.elftype	@"ET_EXEC"


//--------------------- .note.nv.tkinfo           --------------------------
	.section	.note.nv.tkinfo,"",@"SHT_NOTE"
	.sectionflags	@"SHF_NOTE_NV_TKINFO"
	.tkinfo
        /*0018*/ 	.word	0x00000002
        /*0030*/ 	.string	""
        /*0030*/ 	.string	"ptxas"
        /*0030*/ 	.string	"Cuda compilation tools, release 13.0, V13.0.88"
        /*0030*/ 	.string	"Build cuda_13.0.r13.0/compiler.36424714_0"
        /*0030*/ 	.string	"-arch sm_90a -m 64 "



//--------------------- .note.nv.cuinfo           --------------------------
	.section	.note.nv.cuinfo,"",@"SHT_NOTE"
	.sectionflags	@"SHF_NOTE_NV_CUINFO"
        /*0018*/ 	.short	0x0002
        /*001a*/ 	.short	0x005a
        /*001c*/ 	.short	0x0082
	.zero		2


//--------------------- .nv.info                  --------------------------
	.section	.nv.info,"",@"SHT_CUDA_INFO"
	.align	4


	//----- nvinfo : EIATTR_REGCOUNT
	.align		4
        /*0000*/ 	.byte	0x04, 0x2f
        /*0002*/ 	.short	(.L_12 - .L_11)
	.align		4
.L_11:
        /*0004*/ 	.word	index@(_ZN7cutlass13device_kernelINS_4gemm6kernel13GemmUniversalIN4cute5tupleIJiiiiEEENS1_10collective13CollectiveMmaINS1_40MainloopSm90TmaGmmaWarpSpecializedSparseILi12ENS5_IJNS4_1CILi2EEENSA_ILi1EEESC_EEENS1_32KernelTmaWarpSpecializedPingpongEEENS5_IJNSA_ILi64EEENSA_ILi256EEESG_EEEaNS5_IJNS4_6LayoutINS5_IJiNS5_IJSB_iEEEiEEENS5_IJlNS5_IJSC_SB_EEElEEEEENSJ_INS5_IJNS5_IJSG_iEEESP_iEEENS5_IJNS5_IJSG_NSA_ILi4096EEEEEENS5_IJSC_lEEElEEEEEEEEaNS5_IJlSC_lEEENS4_8TiledMMAINS4_8MMA_AtomIJNS4_4SM904GMMA6SPARSE28GMMA_64x256x64_S32S8S8_SS_TNILNS11_9SparseSelE0EEEEEENSJ_INS5_IJSC_SC_SC_EEENS5_IJNSA_ILi0EEES18_S18_EEEEENS5_IJNS4_10UnderscoreES1B_S1B_EEEEENS4_13SM90_TMA_LOADENS4_14ComposedLayoutINS4_7SwizzleILi1ELi4ELi3EEENS4_25smem_sparse_ptr_flag_bitsILi2ELi8EEENSJ_INS5_IJNS5_IJSC_NSA_ILi8EEEEEENS5_IJSB_NSA_ILi32EEEEEEEEENS5_IJNS5_IJS18_SG_EEESM_EEEEEEEvNS4_8identityENS4_23SM90_TMA_LOAD_MULTICASTENS1F_INS1G_ILi2ELi4ELi3EEENS4_18smem_ptr_flag_bitsILi8EEENSJ_INS5_IJS1K_SG_EEENS5_IJSG_SC_EEEEEEEvS1T_EENS_8epilogue10collective6detail29Sm90TmaWarpSpecializedAdapterINS24_15DefaultEpilogueIiNS5_IJSC_llEEES28_NS23_6thread17LinearCombinationIiLi1EiiLNS29_9ScaleType4KindE0ELNS_15FloatRoundStyleE2EiEENS1_15EpilogueDefaultEEEEEvvEEEEvNT_6ParamsE)
        /*0008*/ 	.word	0x000000a8


	//----- nvinfo : EIATTR_FRAME_SIZE
	.align		4
.L_12:
        /*000c*/ 	.byte	0x04, 0x11
        /*000e*/ 	.short	(.L_14 - .L_13)
	.align		4
.L_13:
        /*0010*/ 	.word	index@(_ZN7cutlass13device_kernelINS_4gemm6kernel13GemmUniversalIN4cute5tupleIJiiiiEEENS1_10collective13CollectiveMmaINS1_40MainloopSm90TmaGmmaWarpSpecializedSparseILi12ENS5_IJNS4_1CILi2EEENSA_ILi1EEESC_EEENS1_32KernelTmaWarpSpecializedPingpongEEENS5_IJNSA_ILi64EEENSA_ILi256EEESG_EEEaNS5_IJNS4_6LayoutINS5_IJiNS5_IJSB_iEEEiEEENS5_IJlNS5_IJSC_SB_EEElEEEEENSJ_INS5_IJNS5_IJSG_iEEESP_iEEENS5_IJNS5_IJSG_NSA_ILi4096EEEEEENS5_IJSC_lEEElEEEEEEEEaNS5_IJlSC_lEEENS4_8TiledMMAINS4_8MMA_AtomIJNS4_4SM904GMMA6SPARSE28GMMA_64x256x64_S32S8S8_SS_TNILNS11_9SparseSelE0EEEEEENSJ_INS5_IJSC_SC_SC_EEENS5_IJNSA_ILi0EEES18_S18_EEEEENS5_IJNS4_10UnderscoreES1B_S1B_EEEEENS4_13SM90_TMA_LOADENS4_14ComposedLayoutINS4_7SwizzleILi1ELi4ELi3EEENS4_25smem_sparse_ptr_flag_bitsILi2ELi8EEENSJ_INS5_IJNS5_IJSC_NSA_ILi8EEEEEENS5_IJSB_NSA_ILi32EEEEEEEEENS5_IJNS5_IJS18_SG_EEESM_EEEEEEEvNS4_8identityENS4_23SM90_TMA_LOAD_MULTICASTENS1F_INS1G_ILi2ELi4ELi3EEENS4_18smem_ptr_flag_bitsILi8EEENSJ_INS5_IJS1K_SG_EEENS5_IJSG_SC_EEEEEEEvS1T_EENS_8epilogue10collective6detail29Sm90TmaWarpSpecializedAdapterINS24_15DefaultEpilogueIiNS5_IJSC_llEEES28_NS23_6thread17LinearCombinationIiLi1EiiLNS29_9ScaleType4KindE0ELNS_15FloatRoundStyleE2EiEENS1_15EpilogueDefaultEEEEEvvEEEEvNT_6ParamsE)
        /*0014*/ 	.word	0x00000000


	//----- nvinfo : EIATTR_MIN_STACK_SIZE
	.align		4
.L_14:
        /*0018*/ 	.byte	0x04, 0x12
        /*001a*/ 	.short	(.L_16 - .L_15)
	.align		4
.L_15:
        /*001c*/ 	.word	index@(_ZN7cutlass13device_kernelINS_4gemm6kernel13GemmUniversalIN4cute5tupleIJiiiiEEENS1_10collective13CollectiveMmaINS1_40MainloopSm90TmaGmmaWarpSpecializedSparseILi12ENS5_IJNS4_1CILi2EEENSA_ILi1EEESC_EEENS1_32KernelTmaWarpSpecializedPingpongEEENS5_IJNSA_ILi64EEENSA_ILi256EEESG_EEEaNS5_IJNS4_6LayoutINS5_IJiNS5_IJSB_iEEEiEEENS5_IJlNS5_IJSC_SB_EEElEEEEENSJ_INS5_IJNS5_IJSG_iEEESP_iEEENS5_IJNS5_IJSG_NSA_ILi4096EEEEEENS5_IJSC_lEEElEEEEEEEEaNS5_IJlSC_lEEENS4_8TiledMMAINS4_8MMA_AtomIJNS4_4SM904GMMA6SPARSE28GMMA_64x256x64_S32S8S8_SS_TNILNS11_9SparseSelE0EEEEEENSJ_INS5_IJSC_SC_SC_EEENS5_IJNSA_ILi0EEES18_S18_EEEEENS5_IJNS4_10UnderscoreES1B_S1B_EEEEENS4_13SM90_TMA_LOADENS4_14ComposedLayoutINS4_7SwizzleILi1ELi4ELi3EEENS4_25smem_sparse_ptr_flag_bitsILi2ELi8EEENSJ_INS5_IJNS5_IJSC_NSA_ILi8EEEEEENS5_IJSB_NSA_ILi32EEEEEEEEENS5_IJNS5_IJS18_SG_EEESM_EEEEEEEvNS4_8identityENS4_23SM90_TMA_LOAD_MULTICASTENS1F_INS1G_ILi2ELi4ELi3EEENS4_18smem_ptr_flag_bitsILi8EEENSJ_INS5_IJS1K_SG_EEENS5_IJSG_SC_EEEEEEEvS1T_EENS_8epilogue10collective6detail29Sm90TmaWarpSpecializedAdapterINS24_15DefaultEpilogueIiNS5_IJSC_llEEES28_NS23_6thread17LinearCombinationIiLi1EiiLNS29_9ScaleType4KindE0ELNS_15FloatRoundStyleE2EiEENS1_15EpilogueDefaultEEEEEvvEEEEvNT_6ParamsE)
        /*0020*/ 	.word	0x00000000
.L_16:


//--------------------- .nv.compat                --------------------------
	.section	.nv.compat,"",@"SHT_CUDA_COMPAT_INFO"
	.align	4
        /*0000*/ 	.byte	0x02, 0x09, 0x01, 0x00, 0x02, 0x02, 0x04, 0x00, 0x02, 0x05, 0x05, 0x00, 0x03, 0x07, 0x01, 0x01
        /*0010*/ 	.byte	0x02, 0x03, 0x01, 0x00, 0x02, 0x06, 0x01, 0x00, 0x04, 0x0b, 0x08, 0x00, 0x00, 0x00, 0x00, 0x00
        /*0020*/ 	.byte	0x00, 0x00, 0x00, 0x00


//--------------------- .nv.info._ZN7cutlass13device_kernelINS_4gemm6kernel13GemmUniversalIN4cute5tupleIJiiiiEEENS1_10collective13CollectiveMmaINS1_40MainloopSm90TmaGmmaWarpSpecializedSparseILi12ENS5_IJNS4_1CILi2EEENSA_ILi1EEESC_EEENS1_32KernelTmaWarpSpecializedPingpongEEENS5_IJNSA_ILi64EEENSA_ILi256EEESG_EEEaNS5_IJNS4_6LayoutINS5_IJiNS5_IJSB_iEEEiEEENS5_IJlNS5_IJSC_SB_EEElEEEEENSJ_INS5_IJNS5_IJSG_iEEESP_iEEENS5_IJNS5_IJSG_NSA_ILi4096EEEEEENS5_IJSC_lEEElEEEEEEEEaNS5_IJlSC_lEEENS4_8TiledMMAINS4_8MMA_AtomIJNS4_4SM904GMMA6SPARSE28GMMA_64x256x64_S32S8S8_SS_TNILNS11_9SparseSelE0EEEEEENSJ_INS5_IJSC_SC_SC_EEENS5_IJNSA_ILi0EEES18_S18_EEEEENS5_IJNS4_10UnderscoreES1B_S1B_EEEEENS4_13SM90_TMA_LOADENS4_14ComposedLayoutINS4_7SwizzleILi1ELi4ELi3EEENS4_25smem_sparse_ptr_flag_bitsILi2ELi8EEENSJ_INS5_IJNS5_IJSC_NSA_ILi8EEEEEENS5_IJSB_NSA_ILi32EEEEEEEEENS5_IJNS5_IJS18_SG_EEESM_EEEEEEEvNS4_8identityENS4_23SM90_TMA_LOAD_MULTICASTENS1F_INS1G_ILi2ELi4ELi3EEENS4_18smem_ptr_flag_bitsILi8EEENSJ_INS5_IJS1K_SG_EEENS5_IJSG_SC_EEEEEEEvS1T_EENS_8epilogue10collective6detail29Sm90TmaWarpSpecializedAdapterINS24_15DefaultEpilogueIiNS5_IJSC_llEEES28_NS23_6thread17LinearCombinationIiLi1EiiLNS29_9ScaleType4KindE0ELNS_15FloatRoundStyleE2EiEENS1_15EpilogueDefaultEEEEEvvEEEEvNT_6ParamsE --------------------------
	.section	.nv.info._ZN7cutlass13device_kernelINS_4gemm6kernel13GemmUniversalIN4cute5tupleIJiiiiEEENS1_10collective13CollectiveMmaINS1_40MainloopSm90TmaGmmaWarpSpecializedSparseILi12ENS5_IJNS4_1CILi2EEENSA_ILi1EEESC_EEENS1_32KernelTmaWarpSpecializedPingpongEEENS5_IJNSA_ILi64EEENSA_ILi256EEESG_EEEaNS5_IJNS4_6LayoutINS5_IJiNS5_IJSB_iEEEiEEENS5_IJlNS5_IJSC_SB_EEElEEEEENSJ_INS5_IJNS5_IJSG_iEEESP_iEEENS5_IJNS5_IJSG_NSA_ILi4096EEEEEENS5_IJSC_lEEElEEEEEEEEaNS5_IJlSC_lEEENS4_8TiledMMAINS4_8MMA_AtomIJNS4_4SM904GMMA6SPARSE28GMMA_64x256x64_S32S8S8_SS_TNILNS11_9SparseSelE0EEEEEENSJ_INS5_IJSC_SC_SC_EEENS5_IJNSA_ILi0EEES18_S18_EEEEENS5_IJNS4_10UnderscoreES1B_S1B_EEEEENS4_13SM90_TMA_LOADENS4_14ComposedLayoutINS4_7SwizzleILi1ELi4ELi3EEENS4_25smem_sparse_ptr_flag_bitsILi2ELi8EEENSJ_INS5_IJNS5_IJSC_NSA_ILi8EEEEEENS5_IJSB_NSA_ILi32EEEEEEEEENS5_IJNS5_IJS18_SG_EEESM_EEEEEEEvNS4_8identityENS4_23SM90_TMA_LOAD_MULTICASTENS1F_INS1G_ILi2ELi4ELi3EEENS4_18smem_ptr_flag_bitsILi8EEENSJ_INS5_IJS1K_SG_EEENS5_IJSG_SC_EEEEEEEvS1T_EENS_8epilogue10collective6detail29Sm90TmaWarpSpecializedAdapterINS24_15DefaultEpilogueIiNS5_IJSC_llEEES28_NS23_6thread17LinearCombinationIiLi1EiiLNS29_9ScaleType4KindE0ELNS_15FloatRoundStyleE2EiEENS1_15EpilogueDefaultEEEEEvvEEEEvNT_6ParamsE,"",@"SHT_CUDA_INFO"
	.sectionflags	@""
	.align	4


	//----- nvinfo : EIATTR_CUDA_API_VERSION
	.align		4
        /*0000*/ 	.byte	0x04, 0x37
        /*0002*/ 	.short	(.L_18 - .L_17)
.L_17:
        /*0004*/ 	.word	0x00000082


	//----- nvinfo : EIATTR_KPARAM_INFO
	.align		4
.L_18:
        /*0008*/ 	.byte	0x04, 0x17
        /*000a*/ 	.short	(.L_20 - .L_19)
.L_19:
        /*000c*/ 	.word	0x00000000
        /*0010*/ 	.short	0x0000
        /*0012*/ 	.short	0x0070
        /*0014*/ 	.byte	0x00, 0xf0, 0x01, 0x14


	//----- nvinfo : EIATTR_SPARSE_MMA_MASK
	.align		4
.L_20:
        /*0018*/ 	.byte	0x03, 0x50
        /*001a*/ 	.short	0x0004


	//----- nvinfo : EIATTR_MAXREG_COUNT
	.align		4
        /*001c*/ 	.byte	0x03, 0x1b
        /*001e*/ 	.short	0x00a8


	//----- nvinfo : EIATTR_NUM_BARRIERS
	.align		4
        /*0020*/ 	.byte	0x02, 0x4c
        /*0022*/ 	.byte	0x01
	.zero		1


	//----- nvinfo : EIATTR_MERCURY_ISA_VERSION
	.align		4
        /*0024*/ 	.byte	0x03, 0x5f
        /*0026*/ 	.short	0x0101


	//----- nvinfo : EIATTR_INT_WARP_WIDE_INSTR_OFFSETS
	.align		4
        /*0028*/ 	.byte	0x04, 0x31
        /*002a*/ 	.short	(.L_22 - .L_21)


	//   ....[0]....
.L_21:
        /*002c*/ 	.word	0x000005f0


	//   ....[1]....
        /*0030*/ 	.word	0x000006f0


	//   ....[2]....
        /*0034*/ 	.word	0x00000710


	//   ....[3]....
        /*0038*/ 	.word	0x00000730


	//   ....[4]....
        /*003c*/ 	.word	0x00000890


	//   ....[5]....
        /*0040*/ 	.word	0x000008a0


	//   ....[6]....
        /*0044*/ 	.word	0x000008b0


	//   ....[7]....
        /*0048*/ 	.word	0x000008d0


	//----- nvinfo : EIATTR_COOP_GROUP_MASK_REGIDS
	.align		4
.L_22:
        /*004c*/ 	.byte	0x04, 0x29
        /*004e*/ 	.short	(.L_24 - .L_23)


	//   ....[0]....
.L_23:
        /*0050*/ 	.word	0xffffffff


	//   ....[1]....
        /*0054*/ 	.word	0xffffffff


	//   ....[2]....
        /*0058*/ 	.word	0xffffffff


	//   ....[3]....
        /*005c*/ 	.word	0xffffffff


	//   ....[4]....
        /*0060*/ 	.word	0xffffffff


	//   ....[5]....
        /*0064*/ 	.word	0xffffffff


	//   ....[6]....
        /*0068*/ 	.word	0xffffffff


	//----- nvinfo : EIATTR_COOP_GROUP_INSTR_OFFSETS
	.align		4
.L_24:
        /*006c*/ 	.byte	0x04, 0x28
        /*006e*/ 	.short	(.L_26 - .L_25)


	//   ....[0]....
.L_25:
        /*0070*/ 	.word	0x00000060


	//   ....[1]....
        /*0074*/ 	.word	0x00000070


	//   ....[2]....
        /*0078*/ 	.word	0x00000160


	//   ....[3]....
        /*007c*/ 	.word	0x00000430


	//   ....[4]....
        /*0080*/ 	.word	0x00000470


	//   ....[5]....
        /*0084*/ 	.word	0x00000500


	//   ....[6]....
        /*0088*/ 	.word	0x00000a70


	//----- nvinfo : EIATTR_REG_RECONFIG
	.align		4
.L_26:
        /*008c*/ 	.byte	0x01, 0x54
	.zero		2


	//----- nvinfo : EIATTR_MBARRIER_INSTR_OFFSETS
	.align		4
        /*0090*/ 	.byte	0x04, 0x39
        /*0092*/ 	.short	(.L_28 - .L_27)


	//   ....[0]....
.L_27:
        /*0094*/ 	.word	0x00000280
        /*0098*/ 	.word	0x000000ff
        /*009c*/ 	.word	0x00000000
        /*00a0*/ 	.short	0x0100
        /*00a2*/ 	.byte	0x08
	.zero		1


	//   ....[1]....
        /*00a4*/ 	.word	0x00000290
        /*00a8*/ 	.word	0x000000ff
        /*00ac*/ 	.word	0x00000060
        /*00b0*/ 	.short	0x0100
        /*00b2*/ 	.byte	0x08
	.zero		1


	//   ....[2]....
        /*00b4*/ 	.word	0x000002a0
        /*00b8*/ 	.word	0x000000ff
        /*00bc*/ 	.word	0x00000008
        /*00c0*/ 	.short	0x0100
        /*00c2*/ 	.byte	0x08
	.zero		1


	//   ....[3]....
        /*00c4*/ 	.word	0x000002b0
        /*00c8*/ 	.word	0x000000ff
        /*00cc*/ 	.word	0x00000068
        /*00d0*/ 	.short	0x0100
        /*00d2*/ 	.byte	0x08
	.zero		1


	//   ....[4]....
        /*00d4*/ 	.word	0x000002c0
        /*00d8*/ 	.word	0x000000ff
        /*00dc*/ 	.word	0x00000010
        /*00e0*/ 	.short	0x0100
        /*00e2*/ 	.byte	0x08
	.zero		1


	//   ....[5]....
        /*00e4*/ 	.word	0x000002d0
        /*00e8*/ 	.word	0x000000ff
        /*00ec*/ 	.word	0x00000070
        /*00f0*/ 	.short	0x0100
        /*00f2*/ 	.byte	0x08
	.zero		1


	//   ....[6]....
        /*00f4*/ 	.word	0x000002e0
        /*00f8*/ 	.word	0x000000ff
        /*00fc*/ 	.word	0x00000018
        /*0100*/ 	.short	0x0100
        /*0102*/ 	.byte	0x08
	.zero		1


	//   ....[7]....
        /*0104*/ 	.word	0x000002f0
        /*0108*/ 	.word	0x000000ff
        /*010c*/ 	.word	0x00000078
        /*0110*/ 	.short	0x0100
        /*0112*/ 	.byte	0x08
	.zero		1


	//   ....[8]....
        /*0114*/ 	.word	0x00000300
        /*0118*/ 	.word	0x000000ff
        /*011c*/ 	.word	0x00000020
        /*0120*/ 	.short	0x0100
        /*0122*/ 	.byte	0x08
	.zero		1


	//   ....[9]....
        /*0124*/ 	.word	0x00000310
        /*0128*/ 	.word	0x000000ff
        /*012c*/ 	.word	0x00000080
        /*0130*/ 	.short	0x0100
        /*0132*/ 	.byte	0x08
	.zero		1


	//   ....[10]....
        /*0134*/ 	.word	0x00000320
        /*0138*/ 	.word	0x000000ff
        /*013c*/ 	.word	0x00000028
        /*0140*/ 	.short	0x0100
        /*0142*/ 	.byte	0x08
	.zero		1


	//   ....[11]....
        /*0144*/ 	.word	0x00000330
        /*0148*/ 	.word	0x000000ff
        /*014c*/ 	.word	0x00000088
        /*0150*/ 	.short	0x0100
        /*0152*/ 	.byte	0x08
	.zero		1


	//   ....[12]....
        /*0154*/ 	.word	0x00000340
        /*0158*/ 	.word	0x000000ff
        /*015c*/ 	.word	0x00000030
        /*0160*/ 	.short	0x0100
        /*0162*/ 	.byte	0x08
	.zero		1


	//   ....[13]....
        /*0164*/ 	.word	0x00000350
        /*0168*/ 	.word	0x000000ff
        /*016c*/ 	.word	0x00000090
        /*0170*/ 	.short	0x0100
        /*0172*/ 	.byte	0x08
	.zero		1


	//   ....[14]....
        /*0174*/ 	.word	0x00000360
        /*0178*/ 	.word	0x000000ff
        /*017c*/ 	.word	0x00000038
        /*0180*/ 	.short	0x0100
        /*0182*/ 	.byte	0x08
	.zero		1


	//   ....[15]....
        /*0184*/ 	.word	0x00000370
        /*0188*/ 	.word	0x000000ff
        /*018c*/ 	.word	0x00000098
        /*0190*/ 	.short	0x0100
        /*0192*/ 	.byte	0x08
	.zero		1


	//   ....[16]....
        /*0194*/ 	.word	0x00000380
        /*0198*/ 	.word	0x000000ff
        /*019c*/ 	.word	0x00000040
        /*01a0*/ 	.short	0x0100
        /*01a2*/ 	.byte	0x08
	.zero		1


	//   ....[17]....
        /*01a4*/ 	.word	0x00000390
        /*01a8*/ 	.word	0x000000ff
        /*01ac*/ 	.word	0x000000a0
        /*01b0*/ 	.short	0x0100
        /*01b2*/ 	.byte	0x08
	.zero		1


	//   ....[18]....
        /*01b4*/ 	.word	0x000003a0
        /*01b8*/ 	.word	0x000000ff
        /*01bc*/ 	.word	0x00000048
        /*01c0*/ 	.short	0x0100
        /*01c2*/ 	.byte	0x08
	.zero		1


	//   ....[19]....
        /*01c4*/ 	.word	0x000003b0
        /*01c8*/ 	.word	0x000000ff
        /*01cc*/ 	.word	0x000000a8
        /*01d0*/ 	.short	0x0100
        /*01d2*/ 	.byte	0x08
	.zero		1


	//   ....[20]....
        /*01d4*/ 	.word	0x000003c0
        /*01d8*/ 	.word	0x000000ff
        /*01dc*/ 	.word	0x00000050
        /*01e0*/ 	.short	0x0100
        /*01e2*/ 	.byte	0x08
	.zero		1


	//   ....[21]....
        /*01e4*/ 	.word	0x000003d0
        /*01e8*/ 	.word	0x000000ff
        /*01ec*/ 	.word	0x000000b0
        /*01f0*/ 	.short	0x0100
        /*01f2*/ 	.byte	0x08
	.zero		1


	//   ....[22]....
        /*01f4*/ 	.word	0x000003e0
        /*01f8*/ 	.word	0x000000ff
        /*01fc*/ 	.word	0x00000058
        /*0200*/ 	.short	0x0100
        /*0202*/ 	.byte	0x08
	.zero		1


	//   ....[23]....
        /*0204*/ 	.word	0x000003f0
        /*0208*/ 	.word	0x000000ff
        /*020c*/ 	.word	0x000000b8
        /*0210*/ 	.short	0x0100
        /*0212*/ 	.byte	0x08
	.zero		1


	//   ....[24]....
        /*0214*/ 	.word	0x00000920
        /*0218*/ 	.word	0x000000ff
        /*021c*/ 	.word	0x000000f0
        /*0220*/ 	.short	0x0100
        /*0222*/ 	.byte	0x08
	.zero		1


	//   ....[25]....
        /*0224*/ 	.word	0x000009c0
        /*0228*/ 	.word	0x000000ff
        /*022c*/ 	.word	0x000000f8
        /*0230*/ 	.short	0x0100
        /*0232*/ 	.byte	0x08
	.zero		1


	//   ....[26]....
        /*0234*/ 	.word	0x000009f0
        /*0238*/ 	.word	0x000000ff
        /*023c*/ 	.word	0x000000d0
        /*0240*/ 	.short	0x0100
        /*0242*/ 	.byte	0x09
	.zero		1


	//   ....[27]....
        /*0244*/ 	.word	0x00000a00
        /*0248*/ 	.word	0x000000ff
        /*024c*/ 	.word	0x000000d8
        /*0250*/ 	.short	0x0100
        /*0252*/ 	.byte	0x09
	.zero		1


	//   ....[28]....
        /*0254*/ 	.word	0x00000a10
        /*0258*/ 	.word	0x000000ff
        /*025c*/ 	.word	0x000000e0
        /*0260*/ 	.short	0x0100
        /*0262*/ 	.byte	0x09
	.zero		1


	//   ....[29]....
        /*0264*/ 	.word	0x00000a20
        /*0268*/ 	.word	0x000000ff
        /*026c*/ 	.word	0x000000e8
        /*0270*/ 	.short	0x0100
        /*0272*/ 	.byte	0x09
	.zero		1


	//   ....[30]....
        /*0274*/ 	.word	0x00001850
        /*0278*/ 	.word	0x000000ff
        /*027c*/ 	.word	0xfffffff8
        /*0280*/ 	.short	0x010a
        /*0282*/ 	.byte	0x0c
	.zero		1


	//   ....[31]....
        /*0284*/ 	.word	0x00001d20
        /*0288*/ 	.word	0x000000ff
        /*028c*/ 	.word	0x00000000
        /*0290*/ 	.short	0x010a
        /*0292*/ 	.byte	0x08
	.zero		1


	//   ....[32]....
        /*0294*/ 	.word	0x00001d80
        /*0298*/ 	.word	0x000000ff
        /*029c*/ 	.word	0x00000000
        /*02a0*/ 	.short	0x010a
        /*02a2*/ 	.byte	0x08
	.zero		1


	//   ....[33]....
        /*02a4*/ 	.word	0x00001f00
        /*02a8*/ 	.word	0x00000098
        /*02ac*/ 	.word	0x00000000
        /*02b0*/ 	.short	0x0101
        /*02b2*/ 	.byte	0x3f
	.zero		1


	//   ....[34]....
        /*02b4*/ 	.word	0x00002090
        /*02b8*/ 	.word	0x00000016
        /*02bc*/ 	.word	0x00000000
        /*02c0*/ 	.short	0x0101
        /*02c2*/ 	.byte	0x12
	.zero		1


	//   ....[35]....
        /*02c4*/ 	.word	0x000020e0
        /*02c8*/ 	.word	0x000000ff
        /*02cc*/ 	.word	0x00000008
        /*02d0*/ 	.short	0x010a
        /*02d2*/ 	.byte	0x0c
	.zero		1


	//   ....[36]....
        /*02d4*/ 	.word	0x0000b510
        /*02d8*/ 	.word	0x00000004
        /*02dc*/ 	.word	0x00000000
        /*02e0*/ 	.short	0x0101
        /*02e2*/ 	.byte	0x12
	.zero		1


	//   ....[37]....
        /*02e4*/ 	.word	0x0000be60
        /*02e8*/ 	.word	0x00000014
        /*02ec*/ 	.word	0x00000060
        /*02f0*/ 	.short	0x010a
        /*02f2*/ 	.byte	0x3f
	.zero		1


	//   ....[38]....
        /*02f4*/ 	.word	0x0000c2c0
        /*02f8*/ 	.word	0x0000000a
        /*02fc*/ 	.word	0x000000f8
        /*0300*/ 	.short	0x0101
        /*0302*/ 	.byte	0x3f
	.zero		1


	//   ....[39]....
        /*0304*/ 	.word	0x0000ca30
        /*0308*/ 	.word	0x00000005
        /*030c*/ 	.word	0x00000000
        /*0310*/ 	.short	0x010a
        /*0312*/ 	.byte	0x3f
	.zero		1


	//   ....[40]....
        /*0314*/ 	.word	0x0000cab0
        /*0318*/ 	.word	0x00000007
        /*031c*/ 	.word	0x00000000
        /*0320*/ 	.short	0x010a
        /*0322*/ 	.byte	0x3f
	.zero		1


	//   ....[41]....
        /*0324*/ 	.word	0x0000cb40
        /*0328*/ 	.word	0x00000006
        /*032c*/ 	.word	0x00000000
        /*0330*/ 	.short	0x010a
        /*0332*/ 	.byte	0x3f
	.zero		1


	//   ....[42]....
        /*0334*/ 	.word	0x0000cbd0
        /*0338*/ 	.word	0x00000009
        /*033c*/ 	.word	0x00000000
        /*0340*/ 	.short	0x010a
        /*0342*/ 	.byte	0x3f
	.zero		1


	//   ....[43]....
        /*0344*/ 	.word	0x0000cc60
        /*0348*/ 	.word	0x00000006
        /*034c*/ 	.word	0x00000000
        /*0350*/ 	.short	0x010a
        /*0352*/ 	.byte	0x3f
	.zero		1


	//   ....[44]....
        /*0354*/ 	.word	0x0000ccf0
        /*0358*/ 	.word	0x00000009
        /*035c*/ 	.word	0x00000000
        /*0360*/ 	.short	0x010a
        /*0362*/ 	.byte	0x3f
	.zero		1


	//   ....[45]....
        /*0364*/ 	.word	0x0000cd80
        /*0368*/ 	.word	0x00000006
        /*036c*/ 	.word	0x00000000
        /*0370*/ 	.short	0x010a
        /*0372*/ 	.byte	0x3f
	.zero		1


	//   ....[46]....
        /*0374*/ 	.word	0x0000ce10
        /*0378*/ 	.word	0x00000009
        /*037c*/ 	.word	0x00000000
        /*0380*/ 	.short	0x010a
        /*0382*/ 	.byte	0x3f
	.zero		1


	//   ....[47]....
        /*0384*/ 	.word	0x0000cea0
        /*0388*/ 	.word	0x00000006
        /*038c*/ 	.word	0x00000000
        /*0390*/ 	.short	0x010a
        /*0392*/ 	.byte	0x3f
	.zero		1


	//   ....[48]....
        /*0394*/ 	.word	0x0000cf30
        /*0398*/ 	.word	0x00000009
        /*039c*/ 	.word	0x00000000
        /*03a0*/ 	.short	0x010a
        /*03a2*/ 	.byte	0x3f
	.zero		1


	//   ....[49]....
        /*03a4*/ 	.word	0x0000cfc0
        /*03a8*/ 	.word	0x00000006
        /*03ac*/ 	.word	0x00000000
        /*03b0*/ 	.short	0x010a
        /*03b2*/ 	.byte	0x3f
	.zero		1


	//   ....[50]....
        /*03b4*/ 	.word	0x0000d050
        /*03b8*/ 	.word	0x00000003
        /*03bc*/ 	.word	0x00000000
        /*03c0*/ 	.short	0x010a
        /*03c2*/ 	.byte	0x3f
	.zero		1


	//   ....[51]....
        /*03c4*/ 	.word	0x0000d0c0
        /*03c8*/ 	.word	0x00000016
        /*03cc*/ 	.word	0xfffffff8
        /*03d0*/ 	.short	0x010a
        /*03d2*/ 	.byte	0x3f
	.zero		1


	//   ....[52]....
        /*03d4*/ 	.word	0x0000d120
        /*03d8*/ 	.word	0x00000099
        /*03dc*/ 	.word	0x00000000
        /*03e0*/ 	.short	0x010a
        /*03e2*/ 	.byte	0x3f
	.zero		1


	//   ....[53]....
        /*03e4*/ 	.word	0x0000d180
        /*03e8*/ 	.word	0x00000016
        /*03ec*/ 	.word	0x00000008
        /*03f0*/ 	.short	0x010a
        /*03f2*/ 	.byte	0x3f
	.zero		1


	//   ....[54]....
        /*03f4*/ 	.word	0x0000d250
        /*03f8*/ 	.word	0x00000014
        /*03fc*/ 	.word	0x00000060
        /*0400*/ 	.short	0x010a
        /*0402*/ 	.byte	0x3f
	.zero		1


	//   ....[55]....
        /*0404*/ 	.word	0x0000d330
        /*0408*/ 	.word	0x00000005
        /*040c*/ 	.word	0x00000000
        /*0410*/ 	.short	0x010a
        /*0412*/ 	.byte	0x3f
	.zero		1


	//   ....[56]....
        /*0414*/ 	.word	0x0000d380
        /*0418*/ 	.word	0x00000007
        /*041c*/ 	.word	0x00000000
        /*0420*/ 	.short	0x010a
        /*0422*/ 	.byte	0x3f
	.zero		1


	//   ....[57]....
        /*0424*/ 	.word	0x0000d3d0
        /*0428*/ 	.word	0x00000006
        /*042c*/ 	.word	0x00000000
        /*0430*/ 	.short	0x010a
        /*0432*/ 	.byte	0x3f
	.zero		1


	//   ....[58]....
        /*0434*/ 	.word	0x0000d420
        /*0438*/ 	.word	0x00000009
        /*043c*/ 	.word	0x00000000
        /*0440*/ 	.short	0x010a
        /*0442*/ 	.byte	0x3f
	.zero		1


	//   ....[59]....
        /*0444*/ 	.word	0x0000d470
        /*0448*/ 	.word	0x00000006
        /*044c*/ 	.word	0x00000000
        /*0450*/ 	.short	0x010a
        /*0452*/ 	.byte	0x3f
	.zero		1


	//   ....[60]....
        /*0454*/ 	.word	0x0000d4c0
        /*0458*/ 	.word	0x00000009
        /*045c*/ 	.word	0x00000000
        /*0460*/ 	.short	0x010a
        /*0462*/ 	.byte	0x3f
	.zero		1


	//   ....[61]....
        /*0464*/ 	.word	0x0000d510
        /*0468*/ 	.word	0x00000006
        /*046c*/ 	.word	0x00000000
        /*0470*/ 	.short	0x010a
        /*0472*/ 	.byte	0x3f
	.zero		1


	//   ....[62]....
        /*0474*/ 	.word	0x0000d560
        /*0478*/ 	.word	0x00000009
        /*047c*/ 	.word	0x00000000
        /*0480*/ 	.short	0x010a
        /*0482*/ 	.byte	0x3f
	.zero		1


	//   ....[63]....
        /*0484*/ 	.word	0x0000d5b0
        /*0488*/ 	.word	0x00000006
        /*048c*/ 	.word	0x00000000
        /*0490*/ 	.short	0x010a
        /*0492*/ 	.byte	0x3f
	.zero		1


	//   ....[64]....
        /*0494*/ 	.word	0x0000d600
        /*0498*/ 	.word	0x00000009
        /*049c*/ 	.word	0x00000000
        /*04a0*/ 	.short	0x010a
        /*04a2*/ 	.byte	0x3f
	.zero		1


	//   ....[65]....
        /*04a4*/ 	.word	0x0000d650
        /*04a8*/ 	.word	0x00000006
        /*04ac*/ 	.word	0x00000000
        /*04b0*/ 	.short	0x010a
        /*04b2*/ 	.byte	0x3f
	.zero		1


	//----- nvinfo : EIATTR_NUM_MBARRIERS
	.align		4
.L_28:
        /*04b4*/ 	.byte	0x03, 0x38
        /*04b6*/ 	.short	0x001e


	//----- nvinfo : EIATTR_EXIT_INSTR_OFFSETS
	.align		4
        /*04b8*/ 	.byte	0x04, 0x1c
        /*04ba*/ 	.short	(.L_30 - .L_29)


	//   ....[0]....
.L_29:
        /*04bc*/ 	.word	0x000014c0


	//   ....[1]....
        /*04c0*/ 	.word	0x00001520


	//   ....[2]....
        /*04c4*/ 	.word	0x0000bb20


	//   ....[3]....
        /*04c8*/ 	.word	0x0000bb50


	//   ....[4]....
        /*04cc*/ 	.word	0x0000d0a0


	//----- nvinfo : EIATTR_MAX_THREADS
	.align		4
.L_30:
        /*04d0*/ 	.byte	0x04, 0x05
        /*04d2*/ 	.short	(.L_32 - .L_31)
.L_31:
        /*04d4*/ 	.word	0x00000180
        /*04d8*/ 	.word	0x00000001
        /*04dc*/ 	.word	0x00000001


	//----- nvinfo : EIATTR_CRS_STACK_SIZE
	.align		4
.L_32:
        /*04e0*/ 	.byte	0x04, 0x1e
        /*04e2*/ 	.short	(.L_34 - .L_33)
.L_33:
        /*04e4*/ 	.word	0x00000000


	//----- nvinfo : EIATTR_CBANK_PARAM_SIZE
	.align		4
.L_34:
        /*04e8*/ 	.byte	0x03, 0x19
        /*04ea*/ 	.short	0x0570


	//----- nvinfo : EIATTR_PARAM_CBANK
	.align		4
        /*04ec*/ 	.byte	0x04, 0x0a
        /*04ee*/ 	.short	(.L_36 - .L_35)
	.align		4
.L_35:
        /*04f0*/ 	.word	index@(.nv.constant0._ZN7cutlass13device_kernelINS_4gemm6kernel13GemmUniversalIN4cute5tupleIJiiiiEEENS1_10collective13CollectiveMmaINS1_40MainloopSm90TmaGmmaWarpSpecializedSparseILi12ENS5_IJNS4_1CILi2EEENSA_ILi1EEESC_EEENS1_32KernelTmaWarpSpecializedPingpongEEENS5_IJNSA_ILi64EEENSA_ILi256EEESG_EEEaNS5_IJNS4_6LayoutINS5_IJiNS5_IJSB_iEEEiEEENS5_IJlNS5_IJSC_SB_EEElEEEEENSJ_INS5_IJNS5_IJSG_iEEESP_iEEENS5_IJNS5_IJSG_NSA_ILi4096EEEEEENS5_IJSC_lEEElEEEEEEEEaNS5_IJlSC_lEEENS4_8TiledMMAINS4_8MMA_AtomIJNS4_4SM904GMMA6SPARSE28GMMA_64x256x64_S32S8S8_SS_TNILNS11_9SparseSelE0EEEEEENSJ_INS5_IJSC_SC_SC_EEENS5_IJNSA_ILi0EEES18_S18_EEEEENS5_IJNS4_10UnderscoreES1B_S1B_EEEEENS4_13SM90_TMA_LOADENS4_14ComposedLayoutINS4_7SwizzleILi1ELi4ELi3EEENS4_25smem_sparse_ptr_flag_bitsILi2ELi8EEENSJ_INS5_IJNS5_IJSC_NSA_ILi8EEEEEENS5_IJSB_NSA_ILi32EEEEEEEEENS5_IJNS5_IJS18_SG_EEESM_EEEEEEEvNS4_8identityENS4_23SM90_TMA_LOAD_MULTICASTENS1F_INS1G_ILi2ELi4ELi3EEENS4_18smem_ptr_flag_bitsILi8EEENSJ_INS5_IJS1K_SG_EEENS5_IJSG_SC_EEEEEEEvS1T_EENS_8epilogue10collective6detail29Sm90TmaWarpSpecializedAdapterINS24_15DefaultEpilogueIiNS5_IJSC_llEEES28_NS23_6thread17LinearCombinationIiLi1EiiLNS29_9ScaleType4KindE0ELNS_15FloatRoundStyleE2EiEENS1_15EpilogueDefaultEEEEEvvEEEEvNT_6ParamsE)
        /*04f4*/ 	.short	0x0210
        /*04f6*/ 	.short	0x0570


	//----- nvinfo : EIATTR_SW_WAR
	.align		4
.L_36:
        /*04f8*/ 	.byte	0x04, 0x36
        /*04fa*/ 	.short	(.L_38 - .L_37)
.L_37:
        /*04fc*/ 	.word	0x00000008
.L_38:


//--------------------- .nv.callgraph             --------------------------
	.section	.nv.callgraph,"",@"SHT_CUDA_CALLGRAPH"
	.align	4
	.sectionentsize	8
	.align		4
        /*0000*/ 	.word	0x00000000
	.align		4
        /*0004*/ 	.word	0xffffffff
	.align		4
        /*0008*/ 	.word	0x00000000
	.align		4
        /*000c*/ 	.word	0xfffffffe
	.align		4
        /*0010*/ 	.word	0x00000000
	.align		4
        /*0014*/ 	.word	0xfffffffd
	.align		4
        /*0018*/ 	.word	0x00000000
	.align		4
        /*001c*/ 	.word	0xfffffffc


//--------------------- .nv.constant4             --------------------------
	.section	.nv.constant4,"a",@progbits
	.align	8
	.align		8
.nv.constant4:
        /*0000*/ 	.dword	_ZN39_INTERNAL_608f8121_4_k_cu_7da74957_27944cuda3std3__45__cpo5beginE
	.align		8
        /*0008*/ 	.dword	_ZN39_INTERNAL_608f8121_4_k_cu_7da74957_27944cuda3std3__45__cpo3endE
	.align		8
        /*0010*/ 	.dword	_ZN39_INTERNAL_608f8121_4_k_cu_7da74957_27944cuda3std3__45__cpo6cbeginE
	.align		8
        /*0018*/ 	.dword	_ZN39_INTERNAL_608f8121_4_k_cu_7da74957_27944cuda3std3__45__cpo4cendE
	.align		8
        /*0020*/ 	.dword	_ZN39_INTERNAL_608f8121_4_k_cu_7da74957_27944cuda3std3__441_GLOBAL__N__608f8121_4_k_cu_7da74957_27946ignoreE
	.align		8
        /*0028*/ 	.dword	_ZN39_INTERNAL_608f8121_4_k_cu_7da74957_27944cuda3std3__419piecewise_constructE
	.align		8
        /*0030*/ 	.dword	_ZN39_INTERNAL_608f8121_4_k_cu_7da74957_27944cuda3std3__48in_placeE
	.align		8
        /*0038*/ 	.dword	_ZN39_INTERNAL_608f8121_4_k_cu_7da74957_27944cuda3std6ranges3__45__cpo4swapE
	.align		8
        /*0040*/ 	.dword	_ZN39_INTERNAL_608f8121_4_k_cu_7da74957_27944cuda3std6ranges3__45__cpo9iter_moveE
	.align		8
        /*0048*/ 	.dword	_ZN39_INTERNAL_608f8121_4_k_cu_7da74957_27944cute7productE
	.align		8
        /*0050*/ 	.dword	_ZN39_INTERNAL_608f8121_4_k_cu_7da74957_27944cute1_E


//--------------------- .text._ZN7cutlass13device_kernelINS_4gemm6kernel13GemmUniversalIN4cute5tupleIJiiiiEEENS1_10collective13CollectiveMmaINS1_40MainloopSm90TmaGmmaWarpSpecializedSparseILi12ENS5_IJNS4_1CILi2EEENSA_ILi1EEESC_EEENS1_32KernelTmaWarpSpecializedPingpongEEENS5_IJNSA_ILi64EEENSA_ILi256EEESG_EEEaNS5_IJNS4_6LayoutINS5_IJiNS5_IJSB_iEEEiEEENS5_IJlNS5_IJSC_SB_EEElEEEEENSJ_INS5_IJNS5_IJSG_iEEESP_iEEENS5_IJNS5_IJSG_NSA_ILi4096EEEEEENS5_IJSC_lEEElEEEEEEEEaNS5_IJlSC_lEEENS4_8TiledMMAINS4_8MMA_AtomIJNS4_4SM904GMMA6SPARSE28GMMA_64x256x64_S32S8S8_SS_TNILNS11_9SparseSelE0EEEEEENSJ_INS5_IJSC_SC_SC_EEENS5_IJNSA_ILi0EEES18_S18_EEEEENS5_IJNS4_10UnderscoreES1B_S1B_EEEEENS4_13SM90_TMA_LOADENS4_14ComposedLayoutINS4_7SwizzleILi1ELi4ELi3EEENS4_25smem_sparse_ptr_flag_bitsILi2ELi8EEENSJ_INS5_IJNS5_IJSC_NSA_ILi8EEEEEENS5_IJSB_NSA_ILi32EEEEEEEEENS5_IJNS5_IJS18_SG_EEESM_EEEEEEEvNS4_8identityENS4_23SM90_TMA_LOAD_MULTICASTENS1F_INS1G_ILi2ELi4ELi3EEENS4_18smem_ptr_flag_bitsILi8EEENSJ_INS5_IJS1K_SG_EEENS5_IJSG_SC_EEEEEEEvS1T_EENS_8epilogue10collective6detail29Sm90TmaWarpSpecializedAdapterINS24_15DefaultEpilogueIiNS5_IJSC_llEEES28_NS23_6thread17LinearCombinationIiLi1EiiLNS29_9ScaleType4KindE0ELNS_15FloatRoundStyleE2EiEENS1_15EpilogueDefaultEEEEEvvEEEEvNT_6ParamsE --------------------------
	.section	.text._ZN7cutlass13device_kernelINS_4gemm6kernel13GemmUniversalIN4cute5tupleIJiiiiEEENS1_10collective13CollectiveMmaINS1_40MainloopSm90TmaGmmaWarpSpecializedSparseILi12ENS5_IJNS4_1CILi2EEENSA_ILi1EEESC_EEENS1_32KernelTmaWarpSpecializedPingpongEEENS5_IJNSA_ILi64EEENSA_ILi256EEESG_EEEaNS5_IJNS4_6LayoutINS5_IJiNS5_IJSB_iEEEiEEENS5_IJlNS5_IJSC_SB_EEElEEEEENSJ_INS5_IJNS5_IJSG_iEEESP_iEEENS5_IJNS5_IJSG_NSA_ILi4096EEEEEENS5_IJSC_lEEElEEEEEEEEaNS5_IJlSC_lEEENS4_8TiledMMAINS4_8MMA_AtomIJNS4_4SM904GMMA6SPARSE28GMMA_64x256x64_S32S8S8_SS_TNILNS11_9SparseSelE0EEEEEENSJ_INS5_IJSC_SC_SC_EEENS5_IJNSA_ILi0EEES18_S18_EEEEENS5_IJNS4_10UnderscoreES1B_S1B_EEEEENS4_13SM90_TMA_LOADENS4_14ComposedLayoutINS4_7SwizzleILi1ELi4ELi3EEENS4_25smem_sparse_ptr_flag_bitsILi2ELi8EEENSJ_INS5_IJNS5_IJSC_NSA_ILi8EEEEEENS5_IJSB_NSA_ILi32EEEEEEEEENS5_IJNS5_IJS18_SG_EEESM_EEEEEEEvNS4_8identityENS4_23SM90_TMA_LOAD_MULTICASTENS1F_INS1G_ILi2ELi4ELi3EEENS4_18smem_ptr_flag_bitsILi8EEENSJ_INS5_IJS1K_SG_EEENS5_IJSG_SC_EEEEEEEvS1T_EENS_8epilogue10collective6detail29Sm90TmaWarpSpecializedAdapterINS24_15DefaultEpilogueIiNS5_IJSC_llEEES28_NS23_6thread17LinearCombinationIiLi1EiiLNS29_9ScaleType4KindE0ELNS_15FloatRoundStyleE2EiEENS1_15EpilogueDefaultEEEEEvvEEEEvNT_6ParamsE,"ax",@progbits
	.align	128
.text._ZN7cutlass13device_kernelINS_4gemm6kernel13GemmUniversalIN4cute5tupleIJiiiiEEENS1_10collective13CollectiveMmaINS1_40MainloopSm90TmaGmmaWarpSpecializedSparseILi12ENS5_IJNS4_1CILi2EEENSA_ILi1EEESC_EEENS1_32KernelTmaWarpSpecializedPingpongEEENS5_IJNSA_ILi64EEENSA_ILi256EEESG_EEEaNS5_IJNS4_6LayoutINS5_IJiNS5_IJSB_iEEEiEEENS5_IJlNS5_IJSC_SB_EEElEEEEENSJ_INS5_IJNS5_IJSG_iEEESP_iEEENS5_IJNS5_IJSG_NSA_ILi4096EEEEEENS5_IJSC_lEEElEEEEEEEEaNS5_IJlSC_lEEENS4_8TiledMMAINS4_8MMA_AtomIJNS4_4SM904GMMA6SPARSE28GMMA_64x256x64_S32S8S8_SS_TNILNS11_9SparseSelE0EEEEEENSJ_INS5_IJSC_SC_SC_EEENS5_IJNSA_ILi0EEES18_S18_EEEEENS5_IJNS4_10UnderscoreES1B_S1B_EEEEENS4_13SM90_TMA_LOADENS4_14ComposedLayoutINS4_7SwizzleILi1ELi4ELi3EEENS4_25smem_sparse_ptr_flag_bitsILi2ELi8EEENSJ_INS5_IJNS5_IJSC_NSA_ILi8EEEEEENS5_IJSB_NSA_ILi32EEEEEEEEENS5_IJNS5_IJS18_SG_EEESM_EEEEEEEvNS4_8identityENS4_23SM90_TMA_LOAD_MULTICASTENS1F_INS1G_ILi2ELi4ELi3EEENS4_18smem_ptr_flag_bitsILi8EEENSJ_INS5_IJS1K_SG_EEENS5_IJSG_SC_EEEEEEEvS1T_EENS_8epilogue10collective6detail29Sm90TmaWarpSpecializedAdapterINS24_15DefaultEpilogueIiNS5_IJSC_llEEES28_NS23_6thread17LinearCombinationIiLi1EiiLNS29_9ScaleType4KindE0ELNS_15FloatRoundStyleE2EiEENS1_15EpilogueDefaultEEEEEvvEEEEvNT_6ParamsE:
        .type           _ZN7cutlass13device_kernelINS_4gemm6kernel13GemmUniversalIN4cute5tupleIJiiiiEEENS1_10collective13CollectiveMmaINS1_40MainloopSm90TmaGmmaWarpSpecializedSparseILi12ENS5_IJNS4_1CILi2EEENSA_ILi1EEESC_EEENS1_32KernelTmaWarpSpecializedPingpongEEENS5_IJNSA_ILi64EEENSA_ILi256EEESG_EEEaNS5_IJNS4_6LayoutINS5_IJiNS5_IJSB_iEEEiEEENS5_IJlNS5_IJSC_SB_EEElEEEEENSJ_INS5_IJNS5_IJSG_iEEESP_iEEENS5_IJNS5_IJSG_NSA_ILi4096EEEEEENS5_IJSC_lEEElEEEEEEEEaNS5_IJlSC_lEEENS4_8TiledMMAINS4_8MMA_AtomIJNS4_4SM904GMMA6SPARSE28GMMA_64x256x64_S32S8S8_SS_TNILNS11_9SparseSelE0EEEEEENSJ_INS5_IJSC_SC_SC_EEENS5_IJNSA_ILi0EEES18_S18_EEEEENS5_IJNS4_10UnderscoreES1B_S1B_EEEEENS4_13SM90_TMA_LOADENS4_14ComposedLayoutINS4_7SwizzleILi1ELi4ELi3EEENS4_25smem_sparse_ptr_flag_bitsILi2ELi8EEENSJ_INS5_IJNS5_IJSC_NSA_ILi8EEEEEENS5_IJSB_NSA_ILi32EEEEEEEEENS5_IJNS5_IJS18_SG_EEESM_EEEEEEEvNS4_8identityENS4_23SM90_TMA_LOAD_MULTICASTENS1F_INS1G_ILi2ELi4ELi3EEENS4_18smem_ptr_flag_bitsILi8EEENSJ_INS5_IJS1K_SG_EEENS5_IJSG_SC_EEEEEEEvS1T_EENS_8epilogue10collective6detail29Sm90TmaWarpSpecializedAdapterINS24_15DefaultEpilogueIiNS5_IJSC_llEEES28_NS23_6thread17LinearCombinationIiLi1EiiLNS29_9ScaleType4KindE0ELNS_15FloatRoundStyleE2EiEENS1_15EpilogueDefaultEEEEEvvEEEEvNT_6ParamsE,@function
        .size           _ZN7cutlass13device_kernelINS_4gemm6kernel13GemmUniversalIN4cute5tupleIJiiiiEEENS1_10collective13CollectiveMmaINS1_40MainloopSm90TmaGmmaWarpSpecializedSparseILi12ENS5_IJNS4_1CILi2EEENSA_ILi1EEESC_EEENS1_32KernelTmaWarpSpecializedPingpongEEENS5_IJNSA_ILi64EEENSA_ILi256EEESG_EEEaNS5_IJNS4_6LayoutINS5_IJiNS5_IJSB_iEEEiEEENS5_IJlNS5_IJSC_SB_EEElEEEEENSJ_INS5_IJNS5_IJSG_iEEESP_iEEENS5_IJNS5_IJSG_NSA_ILi4096EEEEEENS5_IJSC_lEEElEEEEEEEEaNS5_IJlSC_lEEENS4_8TiledMMAINS4_8MMA_AtomIJNS4_4SM904GMMA6SPARSE28GMMA_64x256x64_S32S8S8_SS_TNILNS11_9SparseSelE0EEEEEENSJ_INS5_IJSC_SC_SC_EEENS5_IJNSA_ILi0EEES18_S18_EEEEENS5_IJNS4_10UnderscoreES1B_S1B_EEEEENS4_13SM90_TMA_LOADENS4_14ComposedLayoutINS4_7SwizzleILi1ELi4ELi3EEENS4_25smem_sparse_ptr_flag_bitsILi2ELi8EEENSJ_INS5_IJNS5_IJSC_NSA_ILi8EEEEEENS5_IJSB_NSA_ILi32EEEEEEEEENS5_IJNS5_IJS18_SG_EEESM_EEEEEEEvNS4_8identityENS4_23SM90_TMA_LOAD_MULTICASTENS1F_INS1G_ILi2ELi4ELi3EEENS4_18smem_ptr_flag_bitsILi8EEENSJ_INS5_IJS1K_SG_EEENS5_IJSG_SC_EEEEEEEvS1T_EENS_8epilogue10collective6detail29Sm90TmaWarpSpecializedAdapterINS24_15DefaultEpilogueIiNS5_IJSC_llEEES28_NS23_6thread17LinearCombinationIiLi1EiiLNS29_9ScaleType4KindE0ELNS_15FloatRoundStyleE2EiEENS1_15EpilogueDefaultEEEEEvvEEEEvNT_6ParamsE,(.L_x_337 - _ZN7cutlass13device_kernelINS_4gemm6kernel13GemmUniversalIN4cute5tupleIJiiiiEEENS1_10collective13CollectiveMmaINS1_40MainloopSm90TmaGmmaWarpSpecializedSparseILi12ENS5_IJNS4_1CILi2EEENSA_ILi1EEESC_EEENS1_32KernelTmaWarpSpecializedPingpongEEENS5_IJNSA_ILi64EEENSA_ILi256EEESG_EEEaNS5_IJNS4_6LayoutINS5_IJiNS5_IJSB_iEEEiEEENS5_IJlNS5_IJSC_SB_EEElEEEEENSJ_INS5_IJNS5_IJSG_iEEESP_iEEENS5_IJNS5_IJSG_NSA_ILi4096EEEEEENS5_IJSC_lEEElEEEEEEEEaNS5_IJlSC_lEEENS4_8TiledMMAINS4_8MMA_AtomIJNS4_4SM904GMMA6SPARSE28GMMA_64x256x64_S32S8S8_SS_TNILNS11_9SparseSelE0EEEEEENSJ_INS5_IJSC_SC_SC_EEENS5_IJNSA_ILi0EEES18_S18_EEEEENS5_IJNS4_10UnderscoreES1B_S1B_EEEEENS4_13SM90_TMA_LOADENS4_14ComposedLayoutINS4_7SwizzleILi1ELi4ELi3EEENS4_25smem_sparse_ptr_flag_bitsILi2ELi8EEENSJ_INS5_IJNS5_IJSC_NSA_ILi8EEEEEENS5_IJSB_NSA_ILi32EEEEEEEEENS5_IJNS5_IJS18_SG_EEESM_EEEEEEEvNS4_8identityENS4_23SM90_TMA_LOAD_MULTICASTENS1F_INS1G_ILi2ELi4ELi3EEENS4_18smem_ptr_flag_bitsILi8EEENSJ_INS5_IJS1K_SG_EEENS5_IJSG_SC_EEEEEEEvS1T_EENS_8epilogue10collective6detail29Sm90TmaWarpSpecializedAdapterINS24_15DefaultEpilogueIiNS5_IJSC_llEEES28_NS23_6thread17LinearCombinationIiLi1EiiLNS29_9ScaleType4KindE0ELNS_15FloatRoundStyleE2EiEENS1_15EpilogueDefaultEEEEEvvEEEEvNT_6ParamsE)
        .other          _ZN7cutlass13device_kernelINS_4gemm6kernel13GemmUniversalIN4cute5tupleIJiiiiEEENS1_10collective13CollectiveMmaINS1_40MainloopSm90TmaGmmaWarpSpecializedSparseILi12ENS5_IJNS4_1CILi2EEENSA_ILi1EEESC_EEENS1_32KernelTmaWarpSpecializedPingpongEEENS5_IJNSA_ILi64EEENSA_ILi256EEESG_EEEaNS5_IJNS4_6LayoutINS5_IJiNS5_IJSB_iEEEiEEENS5_IJlNS5_IJSC_SB_EEElEEEEENSJ_INS5_IJNS5_IJSG_iEEESP_iEEENS5_IJNS5_IJSG_NSA_ILi4096EEEEEENS5_IJSC_lEEElEEEEEEEEaNS5_IJlSC_lEEENS4_8TiledMMAINS4_8MMA_AtomIJNS4_4SM904GMMA6SPARSE28GMMA_64x256x64_S32S8S8_SS_TNILNS11_9SparseSelE0EEEEEENSJ_INS5_IJSC_SC_SC_EEENS5_IJNSA_ILi0EEES18_S18_EEEEENS5_IJNS4_10UnderscoreES1B_S1B_EEEEENS4_13SM90_TMA_LOADENS4_14ComposedLayoutINS4_7SwizzleILi1ELi4ELi3EEENS4_25smem_sparse_ptr_flag_bitsILi2ELi8EEENSJ_INS5_IJNS5_IJSC_NSA_ILi8EEEEEENS5_IJSB_NSA_ILi32EEEEEEEEENS5_IJNS5_IJS18_SG_EEESM_EEEEEEEvNS4_8identityENS4_23SM90_TMA_LOAD_MULTICASTENS1F_INS1G_ILi2ELi4ELi3EEENS4_18smem_ptr_flag_bitsILi8EEENSJ_INS5_IJS1K_SG_EEENS5_IJSG_SC_EEEEEEEvS1T_EENS_8epilogue10collective6detail29Sm90TmaWarpSpecializedAdapterINS24_15DefaultEpilogueIiNS5_IJSC_llEEES28_NS23_6thread17LinearCombinationIiLi1EiiLNS29_9ScaleType4KindE0ELNS_15FloatRoundStyleE2EiEENS1_15EpilogueDefaultEEEEEvvEEEEvNT_6ParamsE,@"STO_CUDA_ENTRY STV_DEFAULT"
_ZN7cutlass13device_kernelINS_4gemm6kernel13GemmUniversalIN4cute5tupleIJiiiiEEENS1_10collective13CollectiveMmaINS1_40MainloopSm90TmaGmmaWarpSpecializedSparseILi12ENS5_IJNS4_1CILi2EEENSA_ILi1EEESC_EEENS1_32KernelTmaWarpSpecializedPingpongEEENS5_IJNSA_ILi64EEENSA_ILi256EEESG_EEEaNS5_IJNS4_6LayoutINS5_IJiNS5_IJSB_iEEEiEEENS5_IJlNS5_IJSC_SB_EEElEEEEENSJ_INS5_IJNS5_IJSG_iEEESP_iEEENS5_IJNS5_IJSG_NSA_ILi4096EEEEEENS5_IJSC_lEEElEEEEEEEEaNS5_IJlSC_lEEENS4_8TiledMMAINS4_8MMA_AtomIJNS4_4SM904GMMA6SPARSE28GMMA_64x256x64_S32S8S8_SS_TNILNS11_9SparseSelE0EEEEEENSJ_INS5_IJSC_SC_SC_EEENS5_IJNSA_ILi0EEES18_S18_EEEEENS5_IJNS4_10UnderscoreES1B_S1B_EEEEENS4_13SM90_TMA_LOADENS4_14ComposedLayoutINS4_7SwizzleILi1ELi4ELi3EEENS4_25smem_sparse_ptr_flag_bitsILi2ELi8EEENSJ_INS5_IJNS5_IJSC_NSA_ILi8EEEEEENS5_IJSB_NSA_ILi32EEEEEEEEENS5_IJNS5_IJS18_SG_EEESM_EEEEEEEvNS4_8identityENS4_23SM90_TMA_LOAD_MULTICASTENS1F_INS1G_ILi2ELi4ELi3EEENS4_18smem_ptr_flag_bitsILi8EEENSJ_INS5_IJS1K_SG_EEENS5_IJSG_SC_EEEEEEEvS1T_EENS_8epilogue10collective6detail29Sm90TmaWarpSpecializedAdapterINS24_15DefaultEpilogueIiNS5_IJSC_llEEES28_NS23_6thread17LinearCombinationIiLi1EiiLNS29_9ScaleType4KindE0ELNS_15FloatRoundStyleE2EiEENS1_15EpilogueDefaultEEEEEvvEEEEvNT_6ParamsE:
[----:B------:R-:W-:Y:S01]  /*0000*/  LDC R1, c[0x0][0x28] ;  /* 0x00000a00ff017b82 */ /* 0x000fe20000000800 */
[----:B------:R-:W0:Y:S01]  /*0010*/  S2R R14, SR_TID.X ;  /* 0x00000000000e7919 */ /* 0x000e220000002100 */
[----:B------:R-:W-:Y:S01]  /*0020*/  ELECT P0, URZ, PT ;  /* 0x00000000003f782f */ /* 0x000fe20003800000 */
[----:B------:R-:W-:Y:S01]  /*0030*/  BSSY B0, `(.L_x_0) ;  /* 0x0000012000007945 */ /* 0x000fe20003800000 */
[--C-:B0-----:R-:W-:Y:S02]  /*0040*/  SHF.R.U32.HI R0, RZ, 0x5, R14.reuse ;  /* 0x00000005ff007819 */ /* 0x101fe4000001160e */
[----:B------:R-:W-:-:S03]  /*0050*/  SHF.R.U32.HI R4, RZ, 0x7, R14 ;  /* 0x00000007ff047819 */ /* 0x000fc6000001160e */
[----:B------:R-:W0:Y:S04]  /*0060*/  SHFL.IDX PT, R2, R0, RZ, 0x1f ;  /* 0x00001fff00027589 */ /* 0x000e2800000e0000 */
[----:B------:R1:W2:Y:S01]  /*0070*/  SHFL.IDX PT, R5, R4, RZ, 0x1f ;  /* 0x00001fff04057589 */ /* 0x0002a200000e0000 */
[----:B0-----:R-:W-:-:S13]  /*0080*/  ISETP.NE.OR P0, PT, R2, RZ, !P0 ;  /* 0x000000ff0200720c */ /* 0x001fda0004705670 */
[----:B-12---:R-:W-:Y:S05]  /*0090*/  @P0 BRA `(.L_x_1) ;  /* 0x00000000002c0947 */ /* 0x006fea0003800000 */
[----:B------:R-:W-:Y:S02]  /*00a0*/  ULDC.64 UR4, c[0x0][0x198] ;  /* 0x0000660000047ab9 */ /* 0x000fe40000000a00 */
[----:B------:R-:W-:Y:S02]  /*00b0*/  UIADD3 UR6, UP0, UR4, 0xf0, URZ ;  /* 0x000000f004067890 */ /* 0x000fe4000ff1e03f */
[----:B------:R-:W-:Y:S02]  /*00c0*/  UIADD3 UR8, UP1, UR4, 0x1f0, URZ ;  /* 0x000001f004087890 */ /* 0x000fe4000ff3e03f */
[----:B------:R-:W-:Y:S02]  /*00d0*/  UIADD3 UR4, UP2, UR4, 0x2f0, URZ ;  /* 0x000002f004047890 */ /* 0x000fe4000ff5e03f */
[----:B------:R-:W-:Y:S02]  /*00e0*/  UIADD3.X UR7, URZ, UR5, URZ, UP0, !UPT ;  /* 0x000000053f077290 */ /* 0x000fe400087fe43f */
[----:B------:R-:W-:-:S02]  /*00f0*/  UIADD3.X UR9, URZ, UR5, URZ, UP1, !UPT ;  /* 0x000000053f097290 */ /* 0x000fc40008ffe43f */
[----:B------:R-:W-:-:S05]  /*0100*/  UIADD3.X UR5, URZ, UR5, URZ, UP2, !UPT ;  /* 0x000000053f057290 */ /* 0x000fca00097fe43f */
[----:B------:R0:W-:Y:S02]  /*0110*/  UTMACCTL.PF [UR6] ;  /* 0x00000000060079b9 */ /* 0x0001e40008040000 */
[----:B------:R0:W-:Y:S02]  /*0120*/  UTMACCTL.PF [UR8] ;  /* 0x00000000080079b9 */ /* 0x0001e40008040000 */
[----:B------:R0:W-:Y:S02]  /*0130*/  UTMACCTL.PF [UR4] ;  /* 0x00000000040079b9 */ /* 0x0001e40008040000 */
[----:B0-----:R-:W-:Y:S01]  /*0140*/  NOP ;  /* 0x0000000000007918 */ /* 0x001fe20000000000 */
.L_x_1:
[----:B------:R-:W-:Y:S05]  /*0150*/  BSYNC B0 ;  /* 0x0000000000007941 */ /* 0x000fea0003800000 */
.L_x_0:
[----:B------:R-:W0:Y:S02]  /*0160*/  SHFL.IDX PT, R6, R0, RZ, 0x1f ;  /* 0x00001fff00067589 */ /* 0x000e2400000e0000 */
[----:B0-----:R-:W-:-:S13]  /*0170*/  ISETP.NE.AND P0, PT, R6, RZ, PT ;  /* 0x000000ff0600720c */ /* 0x001fda0003f05270 */
[----:B------:R-:W-:Y:S05]  /*0180*/  @P0 BRA `(.L_x_2) ;  /* 0x0000000000a40947 */ /* 0x000fea0003800000 */
[----:B------:R-:W-:Y:S01]  /*0190*/  ELECT P0, URZ, PT ;  /* 0x00000000003f782f */ /* 0x000fe20003800000 */
[----:B------:R-:W-:-:S12]  /*01a0*/  BSSY B0, `(.L_x_2) ;  /* 0x0000027000007945 */ /* 0x000fd80003800000 */
[----:B------:R-:W-:Y:S05]  /*01b0*/  @!P0 BRA `(.L_x_3) ;  /* 0x0000000000948947 */ /* 0x000fea0003800000 */
[----:B------:R-:W0:Y:S01]  /*01c0*/  S2UR UR8, SR_CgaCtaId ;  /* 0x00000000000879c3 */ /* 0x000e220000008800 */
[----:B------:R-:W-:Y:S01]  /*01d0*/  UMOV UR4, 0x400 ;  /* 0x0000040000047882 */ /* 0x000fe20000000000 */
[----:B------:R-:W-:Y:S01]  /*01e0*/  UMOV UR5, 0x1 ;  /* 0x0000000100057882 */ /* 0x000fe20000000000 */
[----:B------:R-:W-:Y:S02]  /*01f0*/  UMOV UR6, 0x2 ;  /* 0x0000000200067882 */ /* 0x000fe40000000000 */
[----:B------:R-:W-:-:S04]  /*0200*/  UIADD3 UR6, -UR6, 0x100000, URZ ;  /* 0x0010000006067890 */ /* 0x000fc8000fffe13f */
[----:B------:R-:W-:Y:S02]  /*0210*/  USHF.L.U32 UR7, UR6, 0xb, URZ ;  /* 0x0000000b06077899 */ /* 0x000fe4000800063f */
[----:B------:R-:W-:Y:S02]  /*0220*/  USHF.L.U32 UR6, UR6, 0x1, URZ ;  /* 0x0000000106067899 */ /* 0x000fe4000800063f */
[----:B0-----:R-:W-:Y:S02]  /*0230*/  ULEA UR8, UR8, UR4, 0x18 ;  /* 0x0000000408087291 */ /* 0x001fe4000f8ec03f */
[----:B------:R-:W-:-:S04]  /*0240*/  UIADD3 UR4, -UR5, 0x100000, URZ ;  /* 0x0010000005047890 */ /* 0x000fc8000fffe13f */
[----:B------:R-:W-:Y:S02]  /*0250*/  USHF.L.U32 UR5, UR4, 0xb, URZ ;  /* 0x0000000b04057899 */ /* 0x000fe4000800063f */
[----:B------:R-:W-:Y:S01]  /*0260*/  USHF.L.U32 UR4, UR4, 0x1, URZ ;  /* 0x0000000104047899 */ /* 0x000fe2000800063f */
[----:B------:R-:W0:Y:S11]  /*0270*/  FENCE.VIEW.ASYNC.S ;  /* 0x00000000000073c6 */ /* 0x000e360000000000 */
[----:B0-----:R0:W1:Y:S01]  /*0280*/  SYNCS.EXCH.64 URZ, [UR8], UR4 ;  /* 0x00000004083f75b2 */ /* 0x0010620008000100 */
[----:B------:R0:W2:Y:S01]  /*0290*/  SYNCS.EXCH.64 URZ, [UR8+0x60], UR6 ;  /* 0x00006006083f75b2 */ /* 0x0000a20008000100 */
[----:B------:R0:W3:Y:S01]  /*02a0*/  SYNCS.EXCH.64 URZ, [UR8+0x8], UR4 ;  /* 0x00000804083f75b2 */ /* 0x0000e20008000100 */
[----:B------:R0:W4:Y:S01]  /*02b0*/  SYNCS.EXCH.64 URZ, [UR8+0x68], UR6 ;  /* 0x00006806083f75b2 */ /* 0x0001220008000100 */
[----:B------:R0:W0:Y:S01]  /*02c0*/  SYNCS.EXCH.64 URZ, [UR8+0x10], UR4 ;  /* 0x00001004083f75b2 */ /* 0x0000220008000100 */
        /* <DEDUP_REMOVED lines=19> */
[----:B-1----:R-:W-:Y:S01]  /*0400*/  NOP ;  /* 0x0000000000007918 */ /* 0x002fe20000000000 */
.L_x_3:
[----:B0-----:R-:W-:Y:S05]  /*0410*/  BSYNC B0 ;  /* 0x0000000000007941 */ /* 0x001fea0003800000 */
.L_x_2:
[----:B------:R-:W-:Y:S01]  /*0420*/  SHF.R.S32.HI R3, RZ, 0x1f, R14 ;  /* 0x0000001fff037819 */ /* 0x000fe2000001140e */
[----:B------:R-:W0:Y:S01]  /*0430*/  SHFL.IDX PT, R7, R0, RZ, 0x1f ;  /* 0x00001fff00077589 */ /* 0x000e2200000e0000 */
[----:B------:R-:W1:Y:S01]  /*0440*/  S2UR UR12, SR_CTAID.X ;  /* 0x00000000000c79c3 */ /* 0x000e620000002500 */
[----:B------:R-:W-:Y:S02]  /*0450*/  ELECT P0, URZ, PT ;  /* 0x00000000003f782f */ /* 0x000fe40003800000 */
[----:B------:R-:W-:Y:S01]  /*0460*/  LEA.HI R3, R3, R14, RZ, 0x7 ;  /* 0x0000000e03037211 */ /* 0x000fe200078f38ff */
[----:B------:R1:W5:Y:S01]  /*0470*/  SHFL.IDX PT, R9, R0, RZ, 0x1f ;  /* 0x00001fff00097589 */ /* 0x00036200000e0000 */
[----:B------:R-:W-:Y:S01]  /*0480*/  ELECT P1, URZ, PT ;  /* 0x00000000003f782f */ /* 0x000fe20003820000 */
[----:B------:R-:W-:Y:S01]  /*0490*/  NOP ;  /* 0x0000000000007918 */ /* 0x000fe20000000000 */
[----:B------:R-:W-:Y:S01]  /*04a0*/  LOP3.LUT R3, R3, 0xffffff80, RZ, 0xc0, !PT ;  /* 0xffffff8003037812 */ /* 0x000fe200078ec0ff */
[----:B------:R-:W2:Y:S01]  /*04b0*/  S2R R16, SR_CTAID.Y ;  /* 0x0000000000107919 */ /* 0x000ea20000002600 */
[----:B------:R-:W-:Y:S01]  /*04c0*/  ULDC UR4, c[0x0][0x150] ;  /* 0x0000540000047ab9 */ /* 0x000fe20000000800 */
[----:B------:R-:W3:Y:S01]  /*04d0*/  LDC R11, c[0x0][0x144] ;  /* 0x00005100ff0b7b82 */ /* 0x000ee20000000800 */
[----:B------:R-:W-:Y:S01]  /*04e0*/  UMOV UR11, 0x80 ;  /* 0x00000080000b7882 */ /* 0x000fe20000000000 */
[----:B------:R-:W-:Y:S01]  /*04f0*/  IMAD.IADD R15, R14, 0x1, -R3 ;  /* 0x000000010e0f7824 */ /* 0x000fe200078e0a03 */
[----:B------:R-:W4:Y:S01]  /*0500*/  SHFL.IDX PT, R4, R4, RZ, 0x1f ;  /* 0x00001fff04047589 */ /* 0x000f2200000e0000 */
[----:B------:R-:W-:Y:S01]  /*0510*/  NOP ;  /* 0x0000000000007918 */ /* 0x000fe20000000000 */
[----:B------:R-:W-:-:S02]  /*0520*/  VIADD R40, R5, 0xffffffff ;  /* 0xffffffff05287836 */ /* 0x000fc40000000000 */
[----:B------:R-:W-:Y:S01]  /*0530*/  SHF.R.S32.HI R18, RZ, 0x1f, R15 ;  /* 0x0000001fff127819 */ /* 0x000fe2000001140f */
[----:B------:R-:W4:Y:S01]  /*0540*/  LDC R25, c[0x0][0x148] ;  /* 0x00005200ff197b82 */ /* 0x000f220000000800 */
[----:B------:R-:W-:Y:S01]  /*0550*/  IMAD.MOV.U32 R12, RZ, RZ, 0x1 ;  /* 0x00000001ff0c7424 */ /* 0x000fe200078e00ff */
[----:B------:R-:W-:Y:S02]  /*0560*/  ISETP.GE.U32.AND P4, PT, R40, 0x2, PT ;  /* 0x000000022800780c */ /* 0x000fe40003f86070 */
[----:B------:R-:W-:Y:S02]  /*0570*/  LEA.HI R3, R18, R15, RZ, 0x3 ;  /* 0x0000000f12037211 */ /* 0x000fe400078f18ff */
[----:B0-----:R-:W-:Y:S02]  /*0580*/  ISETP.NE.OR P0, PT, R7, RZ, !P0 ;  /* 0x000000ff0700720c */ /* 0x001fe40004705670 */
[--C-:B------:R-:W-:Y:S02]  /*0590*/  SHF.R.S32.HI R7, RZ, 0x3, R3.reuse ;  /* 0x00000003ff077819 */ /* 0x100fe40000011403 */
[----:B------:R-:W-:-:S02]  /*05a0*/  SHF.R.S32.HI R8, RZ, 0x1f, R3 ;  /* 0x0000001fff087819 */ /* 0x000fc40000011403 */
[----:B------:R-:W-:Y:S02]  /*05b0*/  SHF.R.S32.HI R3, RZ, 0x1f, R6 ;  /* 0x0000001fff037819 */ /* 0x000fe40000011406 */
[----:B------:R-:W-:Y:S02]  /*05c0*/  LEA.HI R8, R8, R7, RZ, 0x2 ;  /* 0x0000000708087211 */ /* 0x000fe400078f10ff */
[----:B------:R-:W-:Y:S02]  /*05d0*/  LEA.HI R3, R3, R6, RZ, 0x2 ;  /* 0x0000000603037211 */ /* 0x000fe400078f10ff */
[----:B------:R-:W-:Y:S01]  /*05e0*/  LOP3.LUT R8, R8, 0xfffffffc, RZ, 0xc0, !PT ;  /* 0xfffffffc08087812 */ /* 0x000fe200078ec0ff */
[----:B------:R-:W-:Y:S01]  /*05f0*/  VOTEU.ALL UP0, P0 ;  /* 0x00000000003f7886 */ /* 0x000fe20000000000 */
[----:B------:R-:W-:Y:S02]  /*0600*/  LOP3.LUT R3, R3, 0x3ffffffc, RZ, 0xc0, !PT ;  /* 0x3ffffffc03037812 */ /* 0x000fe400078ec0ff */
[----:B-1----:R-:W-:Y:S01]  /*0610*/  I2FP.F32.U32 R0, UR12 ;  /* 0x0000000c00007c45 */ /* 0x002fe20008201000 */
[----:B------:R-:W-:Y:S01]  /*0620*/  IMAD.IADD R8, R7, 0x1, -R8 ;  /* 0x0000000107087824 */ /* 0x000fe200078e0a08 */
[----:B-----5:R-:W-:Y:S01]  /*0630*/  ISETP.NE.OR P1, PT, R9, RZ, !P1 ;  /* 0x000000ff0900720c */ /* 0x020fe20004f25670 */
[----:B------:R-:W-:Y:S01]  /*0640*/  IMAD.IADD R3, R6, 0x1, -R3 ;  /* 0x0000000106037824 */ /* 0x000fe200078e0a03 */
[----:B------:R-:W0:Y:S01]  /*0650*/  @!UP0 S2UR UR7, SR_CgaCtaId ;  /* 0x00000000000789c3 */ /* 0x000e220000008800 */
[----:B------:R-:W-:Y:S01]  /*0660*/  FMUL R10, R0, UR4 ;  /* 0x00000004000a7c20 */ /* 0x000fe20008400000 */
[----:B------:R-:W-:Y:S01]  /*0670*/  ULDC UR4, c[0x0][0x154] ;  /* 0x0000550000047ab9 */ /* 0x000fe20000000800 */
[----:B------:R-:W-:Y:S01]  /*0680*/  IMAD R8, R3, 0x4, R8 ;  /* 0x0000000403087824 */ /* 0x000fe200078e0208 */
[----:B------:R-:W-:Y:S01]  /*0690*/  SHF.R.S32.HI R3, RZ, 0x1f, R2 ;  /* 0x0000001fff037819 */ /* 0x000fe20000011402 */
[----:B------:R-:W-:-:S02]  /*06a0*/  @!UP0 UMOV UR6, 0x400 ;  /* 0x0000040000068882 */ /* 0x000fc40000000000 */
[----:B------:R-:W1:Y:S01]  /*06b0*/  F2I.U32.TRUNC.NTZ R10, R10 ;  /* 0x0000000a000a7305 */ /* 0x000e62000020f000 */
[----:B------:R-:W-:Y:S01]  /*06c0*/  LEA.HI R3, R3, R2, RZ, 0x2 ;  /* 0x0000000203037211 */ /* 0x000fe200078f10ff */
[C---:B------:R-:W-:Y:S01]  /*06d0*/  IMAD.SHL.U32 R13, R8.reuse, 0x4, RZ ;  /* 0x00000004080d7824 */ /* 0x040fe200078e00ff */
[----:B------:R-:W-:Y:S01]  /*06e0*/  LEA.HI R0, R8, R8, RZ, 0x1 ;  /* 0x0000000808007211 */ /* 0x000fe200078f08ff */
[----:B------:R-:W-:Y:S01]  /*06f0*/  VOTEU.ALL UP1, P1 ;  /* 0x00000000003f7886 */ /* 0x000fe20000820000 */
[----:B------:R-:W-:Y:S01]  /*0700*/  LOP3.LUT R3, R3, 0xfffffffc, RZ, 0xc0, !PT ;  /* 0xfffffffc03037812 */ /* 0x000fe200078ec0ff */
[----:B------:R-:W-:Y:S01]  /*0710*/  VOTEU.ALL UP2, P1 ;  /* 0x00000000003f7886 */ /* 0x000fe20000840000 */
[----:B------:R-:W-:Y:S01]  /*0720*/  LOP3.LUT R7, R0, 0xfffffffe, RZ, 0xc0, !PT ;  /* 0xfffffffe00077812 */ /* 0x000fe200078ec0ff */
[----:B------:R-:W-:Y:S01]  /*0730*/  VOTEU.ALL UP3, P1 ;  /* 0x00000000003f7886 */ /* 0x000fe20000860000 */
[----:B------:R-:W5:Y:S01]  /*0740*/  @!UP1 S2UR UR10, SR_CgaCtaId ;  /* 0x00000000000a99c3 */ /* 0x000f620000008800 */
[----:B------:R-:W-:Y:S01]  /*0750*/  IMAD.IADD R19, R2, 0x1, -R3 ;  /* 0x0000000102137824 */ /* 0x000fe200078e0a03 */
[----:B--2---:R-:W-:Y:S01]  /*0760*/  I2FP.F32.U32 R0, R16 ;  /* 0x0000001000007245 */ /* 0x004fe20000201000 */
[C---:B------:R-:W-:Y:S01]  /*0770*/  IMAD.IADD R7, R8.reuse, 0x1, -R7 ;  /* 0x0000000108077824 */ /* 0x040fe200078e0a07 */
[----:B------:R-:W-:Y:S01]  /*0780*/  @!UP1 UMOV UR9, 0x400 ;  /* 0x0000040000099882 */ /* 0x000fe20000000000 */
[----:B------:R-:W-:Y:S01]  /*0790*/  LOP3.LUT R13, R8, 0xc, R13, 0x78, !PT ;  /* 0x0000000c080d7812 */ /* 0x000fe200078e780d */
[----:B-1----:R-:W-:-:S02]  /*07a0*/  IMAD.MOV R24, RZ, RZ, -R10 ;  /* 0x000000ffff187224 */ /* 0x002fc400078e0a0a */
[----:B------:R-:W-:Y:S01]  /*07b0*/  FMUL R0, R0, UR4 ;  /* 0x0000000400007c20 */ /* 0x000fe20008400000 */
[----:B------:R-:W1:Y:S01]  /*07c0*/  LDC R2, c[0x0][0x140] ;  /* 0x00005000ff027b82 */ /* 0x000e620000000800 */
[----:B------:R-:W-:Y:S01]  /*07d0*/  UMOV UR4, 0x20 ;  /* 0x0000002000047882 */ /* 0x000fe20000000000 */
[----:B---3--:R-:W-:Y:S01]  /*07e0*/  IMAD R24, R11, R24, UR12 ;  /* 0x0000000c0b187e24 */ /* 0x008fe2000f8e0218 */
[----:B------:R-:W-:-:S04]  /*07f0*/  @!UP0 UIADD3 UR4, -UR4, 0x100000, URZ ;  /* 0x0010000004048890 */ /* 0x000fc8000fffe13f */
[----:B------:R-:W-:Y:S02]  /*0800*/  @!UP0 USHF.L.U32 UR5, UR4, 0xb, URZ ;  /* 0x0000000b04058899 */ /* 0x000fe4000800063f */
[----:B------:R-:W-:Y:S01]  /*0810*/  @!UP0 USHF.L.U32 UR4, UR4, 0x1, URZ ;  /* 0x0000000104048899 */ /* 0x000fe2000800063f */
[----:B------:R-:W-:Y:S01]  /*0820*/  ISETP.NE.AND P2, PT, R19, 0x3, PT ;  /* 0x000000031300780c */ /* 0x000fe20003f45270 */
[----:B------:R-:W2:Y:S01]  /*0830*/  F2I.U32.TRUNC.NTZ R0, R0 ;  /* 0x0000000000007305 */ /* 0x000ea2000020f000 */
[----:B0-----:R-:W-:Y:S01]  /*0840*/  @!UP0 ULEA UR8, UR7, UR6, 0x18 ;  /* 0x0000000607088291 */ /* 0x001fe2000f8ec03f */
[----:B------:R-:W-:Y:S01]  /*0850*/  ISETP.NE.AND P3, PT, R7, R24, PT ;  /* 0x000000180700720c */ /* 0x000fe20003f65270 */
[----:B------:R-:W-:-:S04]  /*0860*/  @!UP1 UIADD3 UR6, -UR11, 0x100000, URZ ;  /* 0x001000000b069890 */ /* 0x000fc8000fffe13f */
[----:B------:R-:W-:Y:S02]  /*0870*/  @!UP1 USHF.L.U32 UR7, UR6, 0xb, URZ ;  /* 0x0000000b06079899 */ /* 0x000fe4000800063f */
[----:B------:R-:W-:Y:S01]  /*0880*/  @!UP1 USHF.L.U32 UR6, UR6, 0x1, URZ ;  /* 0x0000000106069899 */ /* 0x000fe2000800063f */
[----:B------:R-:W-:Y:S01]  /*0890*/  VOTEU.ALL UP4, P1 ;  /* 0x00000000003f7886 */ /* 0x000fe20000880000 */
[----:B------:R-:W-:Y:S01]  /*08a0*/  VOTEU.ALL UP5, P1 ;  /* 0x00000000003f7886 */ /* 0x000fe200008a0000 */
[----:B------:R-:W-:Y:S01]  /*08b0*/  VOTEU.ALL UP0, P0 ;  /* 0x00000000003f7886 */ /* 0x000fe20000000000 */
[----:B-----5:R-:W-:Y:S01]  /*08c0*/  @!UP1 ULEA UR9, UR10, UR9, 0x18 ;  /* 0x000000090a099291 */ /* 0x020fe2000f8ec03f */
[----:B------:R-:W-:Y:S01]  /*08d0*/  VOTEU.ALL UP1, P0 ;  /* 0x00000000003f7886 */ /* 0x000fe20000020000 */
[----:B------:R-:W-:Y:S01]  /*08e0*/  ISETP.EQ.OR P0, PT, R19, RZ, !P2 ;  /* 0x000000ff1300720c */ /* 0x000fe20005702670 */
[----:B--2---:R-:W-:Y:S01]  /*08f0*/  IMAD.MOV R26, RZ, RZ, -R0 ;  /* 0x000000ffff1a7224 */ /* 0x004fe200078e0a00 */
[----:B------:R-:W-:Y:S01]  /*0900*/  @P3 LEA.HI R0, R13, R13, RZ, 0x1 ;  /* 0x0000000d0d003211 */ /* 0x000fe200078f08ff */
[----:B------:R-:W0:Y:S02]  /*0910*/  FENCE.VIEW.ASYNC.S ;  /* 0x00000000000073c6 */ /* 0x000e240000000000 */
[----:B0-----:R-:W0:Y:S01]  /*0920*/  @!UP0 SYNCS.EXCH.64 URZ, [UR8+0xf0], UR4 ;  /* 0x0000f004083f85b2 */ /* 0x001e220008000100 */
[----:B------:R-:W-:Y:S01]  /*0930*/  ISETP.EQ.AND P0, PT, R5, RZ, P0 ;  /* 0x000000ff0500720c */ /* 0x000fe20000702270 */
[----:B----4-:R-:W-:Y:S01]  /*0940*/  IMAD R3, R25, R26, R16 ;  /* 0x0000001a19037224 */ /* 0x010fe200078e0210 */
[----:B-1----:R-:W-:-:S02]  /*0950*/  ISETP.EQ.U32.AND P1, PT, R2, 0x1, PT ;  /* 0x000000010200780c */ /* 0x002fc40003f22070 */
[----:B------:R-:W-:Y:S02]  /*0960*/  @P3 SHF.R.S32.HI R0, RZ, 0x1, R0 ;  /* 0x00000001ff003819 */ /* 0x000fe40000011400 */
[----:B------:R-:W-:Y:S02]  /*0970*/  SEL R7, RZ, 0x1, !P0 ;  /* 0x00000001ff077807 */ /* 0x000fe40004000000 */
[----:B------:R-:W-:Y:S02]  /*0980*/  @P3 ISETP.NE.AND P5, PT, R0, R3, PT ;  /* 0x000000030000320c */ /* 0x000fe40003fa5270 */
[----:B------:R-:W-:Y:S02]  /*0990*/  ISETP.NE.AND P2, PT, R5, RZ, PT ;  /* 0x000000ff0500720c */ /* 0x000fe40003f45270 */
[----:B------:R-:W-:Y:S02]  /*09a0*/  SEL R7, R7, 0x2, P4 ;  /* 0x0000000207077807 */ /* 0x000fe40002000000 */
[----:B------:R-:W-:Y:S01]  /*09b0*/  @P3 SEL R12, RZ, 0x1, P5 ;  /* 0x00000001ff0c3807 */ /* 0x000fe20002800000 */
[----:B------:R1:W2:Y:S01]  /*09c0*/  @!UP1 SYNCS.EXCH.64 URZ, [UR8+0xf8], UR4 ;  /* 0x0000f804083f95b2 */ /* 0x0002a20008000100 */
[----:B------:R-:W-:Y:S01]  /*09d0*/  NOP ;  /* 0x0000000000007918 */ /* 0x000fe20000000000 */
[----:B-1----:R-:W-:Y:S01]  /*09e0*/  R2UR UR8, R4 ;  /* 0x00000000040872ca */ /* 0x002fe200000e0000 */
[----:B------:R1:W3:Y:S01]  /*09f0*/  @!UP2 SYNCS.EXCH.64 URZ, [UR9+0xd0], UR6 ;  /* 0x0000d006093fa5b2 */ /* 0x0002e20008000100 */
[----:B------:R1:W4:Y:S01]  /*0a00*/  @!UP3 SYNCS.EXCH.64 URZ, [UR9+0xd8], UR6 ;  /* 0x0000d806093fb5b2 */ /* 0x0003220008000100 */
[----:B------:R1:W0:Y:S01]  /*0a10*/  @!UP4 SYNCS.EXCH.64 URZ, [UR9+0xe0], UR6 ;  /* 0x0000e006093fc5b2 */ /* 0x0002220008000100 */
[----:B------:R1:W0:Y:S01]  /*0a20*/  @!UP5 SYNCS.EXCH.64 URZ, [UR9+0xe8], UR6 ;  /* 0x0000e806093fd5b2 */ /* 0x0002220008000100 */
[----:B------:R-:W-:Y:S01]  /*0a30*/  NOP ;  /* 0x0000000000007918 */ /* 0x000fe20000000000 */
[----:B-1----:R-:W-:Y:S09]  /*0a40*/  @!P1 BRA `(.L_x_4) ;  /* 0x0000000000089947 */ /* 0x002ff20003800000 */
[----:B0-234-:R-:W-:Y:S01]  /*0a50*/  UCGABAR_ARV ;  /* 0x00000000000079c7 */ /* 0x01dfe20008000000 */
[----:B------:R-:W-:Y:S05]  /*0a60*/  BRA `(.L_x_5) ;  /* 0x0000000000047947 */ /* 0x000fea0003800000 */
.L_x_4:
[----:B0-234-:R-:W-:Y:S01]  /*0a70*/  NOP ;  /* 0x0000000000007918 */ /* 0x01dfe20000000000 */
.L_x_5:
[----:B------:R-:W-:Y:S01]  /*0a80*/  ULDC.64 UR4, c[0x0][0x698] ;  /* 0x0001a60000047ab9 */ /* 0x000fe20000000a00 */
[----:B------:R-:W-:Y:S01]  /*0a90*/  ULDC.64 UR16, c[0x0][0x208] ;  /* 0x0000820000107ab9 */ /* 0x000fe20000000a00 */
[----:B------:R-:W-:-:S04]  /*0aa0*/  ISETP.NE.U32.AND P0, PT, RZ, UR4, PT ;  /* 0x00000004ff007c0c */ /* 0x000fc8000bf05070 */
[----:B------:R-:W-:-:S13]  /*0ab0*/  ISETP.NE.AND.EX P0, PT, RZ, UR5, PT, P0 ;  /* 0x00000005ff007c0c */ /* 0x000fda000bf05300 */
[----:B------:R-:W-:Y:S05]  /*0ac0*/  @!P0 BRA `(.L_x_6) ;  /* 0x00000000001c8947 */ /* 0x000fea0003800000 */
[----:B------:R-:W0:Y:S02]  /*0ad0*/  LDC.64 R2, c[0x0][0x698] ;  /* 0x0001a600ff027b82 */ /* 0x000e240000000a00 */
[----:B0-----:R-:W2:Y:S02]  /*0ae0*/  LDG.E.64 R2, desc[UR16][R2.64] ;  /* 0x0000001002027981 */ /* 0x001ea4000c1e1b00 */
[----:B--2---:R-:W-:-:S04]  /*0af0*/  ISETP.NE.U32.AND P0, PT, R2, RZ, PT ;  /* 0x000000ff0200720c */ /* 0x004fc80003f05070 */
[----:B------:R-:W-:-:S13]  /*0b00*/  ISETP.NE.AND.EX P0, PT, R3, RZ, PT, P0 ;  /* 0x000000ff0300720c */ /* 0x000fda0003f05300 */
[----:B------:R-:W-:Y:S05]  /*0b10*/  @!P0 BRA `(.L_x_6) ;  /* 0x0000000000088947 */ /* 0x000fea0003800000 */
[----:B------:R0:W5:Y:S01]  /*0b20*/  LD.E R11, desc[UR16][R2.64] ;  /* 0x00000010020b7980 */ /* 0x000162000c101900 */
[----:B------:R-:W-:Y:S05]  /*0b30*/  BRA `(.L_x_7) ;  /* 0x0000000000207947 */ /* 0x000fea0003800000 */
.L_x_6:
[----:B------:R-:W-:Y:S02]  /*0b40*/  ULDC.64 UR4, c[0x0][0x688] ;  /* 0x0001a20000047ab9 */ /* 0x000fe40000000a00 */
[----:B------:R-:W-:-:S04]  /*0b50*/  ISETP.NE.U32.AND P0, PT, RZ, UR4, PT ;  /* 0x00000004ff007c0c */ /* 0x000fc8000bf05070 */
[----:B------:R-:W-:-:S13]  /*0b60*/  ISETP.NE.AND.EX P0, PT, RZ, UR5, PT, P0 ;  /* 0x00000005ff007c0c */ /* 0x000fda000bf05300 */
[----:B------:R-:W-:Y:S05]  /*0b70*/  @!P0 BRA `(.L_x_8) ;  /* 0x00000000000c8947 */ /* 0x000fea0003800000 */
[----:B------:R-:W0:Y:S02]  /*0b80*/  LDC.64 R2, c[0x0][0x688] ;  /* 0x0001a200ff027b82 */ /* 0x000e240000000a00 */
[----:B0-----:R1:W5:Y:S01]  /*0b90*/  LDG.E R11, desc[UR16][R2.64] ;  /* 0x00000010020b7981 */ /* 0x001362000c1e1900 */
[----:B------:R-:W-:Y:S05]  /*0ba0*/  BRA `(.L_x_7) ;  /* 0x0000000000047947 */ /* 0x000fea0003800000 */
.L_x_8:
[----:B------:R-:W2:Y:S02]  /*0bb0*/  LDC R11, c[0x0][0x680] ;  /* 0x0001a000ff0b7b82 */ /* 0x000ea40000000800 */
.L_x_7:
[----:B------:R-:W-:Y:S02]  /*0bc0*/  ULDC.64 UR4, c[0x0][0x6a0] ;  /* 0x0001a80000047ab9 */ /* 0x000fe40000000a00 */
[----:B------:R-:W-:-:S04]  /*0bd0*/  ISETP.NE.U32.AND P0, PT, RZ, UR4, PT ;  /* 0x00000004ff007c0c */ /* 0x000fc8000bf05070 */
[----:B------:R-:W-:-:S13]  /*0be0*/  ISETP.NE.AND.EX P0, PT, RZ, UR5, PT, P0 ;  /* 0x00000005ff007c0c */ /* 0x000fda000bf05300 */
[----:B------:R-:W-:Y:S05]  /*0bf0*/  @!P0 BRA `(.L_x_9) ;  /* 0x00000000001c8947 */ /* 0x000fea0003800000 */
[----:B01----:R-:W0:Y:S02]  /*0c00*/  LDC.64 R2, c[0x0][0x6a0] ;  /* 0x0001a800ff027b82 */ /* 0x003e240000000a00 */
[----:B0-----:R-:W3:Y:S02]  /*0c10*/  LDG.E.64 R2, desc[UR16][R2.64] ;  /* 0x0000001002027981 */ /* 0x001ee4000c1e1b00 */
[----:B---3--:R-:W-:-:S04]  /*0c20*/  ISETP.NE.U32.AND P0, PT, R2, RZ, PT ;  /* 0x000000ff0200720c */ /* 0x008fc80003f05070 */
[----:B------:R-:W-:-:S13]  /*0c30*/  ISETP.NE.AND.EX P0, PT, R3, RZ, PT, P0 ;  /* 0x000000ff0300720c */ /* 0x000fda0003f05300 */
[----:B------:R-:W-:Y:S05]  /*0c40*/  @!P0 BRA `(.L_x_9) ;  /* 0x0000000000088947 */ /* 0x000fea0003800000 */
[----:B------:R0:W5:Y:S01]  /*0c50*/  LD.E R10, desc[UR16][R2.64] ;  /* 0x00000010020a7980 */ /* 0x000162000c101900 */
[----:B------:R-:W-:Y:S05]  /*0c60*/  BRA `(.L_x_10) ;  /* 0x0000000000207947 */ /* 0x000fea0003800000 */
.L_x_9:
[----:B------:R-:W-:Y:S02]  /*0c70*/  ULDC.64 UR4, c[0x0][0x690] ;  /* 0x0001a40000047ab9 */ /* 0x000fe40000000a00 */
[----:B------:R-:W-:-:S04]  /*0c80*/  ISETP.NE.U32.AND P0, PT, RZ, UR4, PT ;  /* 0x00000004ff007c0c */ /* 0x000fc8000bf05070 */
[----:B------:R-:W-:-:S13]  /*0c90*/  ISETP.NE.AND.EX P0, PT, RZ, UR5, PT, P0 ;  /* 0x00000005ff007c0c */ /* 0x000fda000bf05300 */
[----:B------:R-:W-:Y:S05]  /*0ca0*/  @!P0 BRA `(.L_x_11) ;  /* 0x00000000000c8947 */ /* 0x000fea0003800000 */
[----:B01----:R-:W0:Y:S02]  /*0cb0*/  LDC.64 R2, c[0x0][0x690] ;  /* 0x0001a400ff027b82 */ /* 0x003e240000000a00 */
[----:B0-----:R1:W5:Y:S01]  /*0cc0*/  LDG.E R10, desc[UR16][R2.64] ;  /* 0x00000010020a7981 */ /* 0x001362000c1e1900 */
[----:B------:R-:W-:Y:S05]  /*0cd0*/  BRA `(.L_x_10) ;  /* 0x0000000000047947 */ /* 0x000fea0003800000 */
.L_x_11:
[----:B------:R-:W3:Y:S02]  /*0ce0*/  LDC R10, c[0x0][0x684] ;  /* 0x0001a100ff0a7b82 */ /* 0x000ee40000000800 */
.L_x_10:
[----:B------:R-:W4:Y:S01]  /*0cf0*/  LDC R0, c[0x0][0x75c] ;  /* 0x0001d700ff007b82 */ /* 0x000f220000000800 */
[----:B------:R-:W-:Y:S01]  /*0d00*/  ULDC UR9, c[0x0][0x604] ;  /* 0x0001810000097ab9 */ /* 0x000fe20000000800 */
[----:B------:R-:W-:Y:S01]  /*0d10*/  ISETP.NE.AND P0, PT, R5, 0x2, PT ;  /* 0x000000020500780c */ /* 0x000fe20003f05270 */
[----:B------:R-:W-:Y:S01]  /*0d20*/  UIADD3 UR9, UR9, 0x1f, URZ ;  /* 0x0000001f09097890 */ /* 0x000fe2000fffe03f */
[----:B------:R-:W-:Y:S01]  /*0d30*/  IMAD.U32 R4, RZ, RZ, UR12 ;  /* 0x0000000cff047e24 */ /* 0x000fe2000f8e00ff */
[----:B------:R-:W-:Y:S01]  /*0d40*/  UMOV UR5, URZ ;  /* 0x0000003f00057c82 */ /* 0x000fe20008000000 */
[----:B------:R-:W-:Y:S01]  /*0d50*/  UMOV UR4, URZ ;  /* 0x0000003f00047c82 */ /* 0x000fe20008000000 */
[----:B------:R-:W-:-:S04]  /*0d60*/  USHF.R.S32.HI UR10, URZ, 0x1f, UR9 ;  /* 0x0000001f3f0a7899 */ /* 0x000fc80008011409 */
[----:B------:R-:W-:Y:S01]  /*0d70*/  ULEA.HI UR10, UR10, UR9, URZ, 0x5 ;  /* 0x000000090a0a7291 */ /* 0x000fe2000f8f283f */
[----:B----4-:R-:W-:-:S13]  /*0d80*/  ISETP.NE.AND P3, PT, R0, 0x1, PT ;  /* 0x000000010000780c */ /* 0x010fda0003f65270 */
[----:B01----:R-:W0:Y:S01]  /*0d90*/  @P3 LDC R3, c[0x0][0x10] ;  /* 0x00000400ff033b82 */ /* 0x003e220000000800 */
[----:B------:R-:W-:Y:S02]  /*0da0*/  @P3 IMAD.MOV.U32 R17, RZ, RZ, RZ ;  /* 0x000000ffff113224 */ /* 0x000fe400078e00ff */
[----:B------:R-:W-:-:S05]  /*0db0*/  @P3 IMAD.MOV.U32 R5, RZ, RZ, RZ ;  /* 0x000000ffff053224 */ /* 0x000fca00078e00ff */
[----:B------:R-:W1:Y:S01]  /*0dc0*/  @!P3 LDC R9, c[0x0][0xc] ;  /* 0x00000300ff09bb82 */ /* 0x000e620000000800 */
[----:B------:R-:W-:Y:S01]  /*0dd0*/  ULDC UR6, c[0x0][0xc] ;  /* 0x0000030000067ab9 */ /* 0x000fe20000000800 */
[----:B------:R-:W-:Y:S02]  /*0de0*/  ULDC UR7, c[0x0][0x10] ;  /* 0x0000040000077ab9 */ /* 0x000fe40000000800 */
[----:B------:R-:W-:-:S04]  /*0df0*/  UIMAD.WIDE.U32 UR6, UR6, UR7, URZ ;  /* 0x00000007060672a5 */ /* 0x000fc8000f8e003f */
[----:B------:R-:W4:Y:S01]  /*0e00*/  LDC R8, c[0x0][0x14] ;  /* 0x00000500ff087b82 */ /* 0x000f220000000800 */
[----:B0-----:R-:W-:Y:S01]  /*0e10*/  @P3 IMAD.WIDE.U32 R2, R3, UR12, R16 ;  /* 0x0000000c03023c25 */ /* 0x001fe2000f8e0010 */
[----:B------:R-:W-:-:S03]  /*0e20*/  ULDC.64 UR12, c[0x0][0x750] ;  /* 0x0001d400000c7ab9 */ /* 0x000fc60000000a00 */
[----:B------:R-:W-:Y:S02]  /*0e30*/  @P3 IMAD.IADD R3, R3, 0x1, R5 ;  /* 0x0000000103033824 */ /* 0x000fe400078e0205 */
[----:B------:R-:W-:Y:S02]  /*0e40*/  IMAD.MOV.U32 R5, RZ, RZ, RZ ;  /* 0x000000ffff057224 */ /* 0x000fe400078e00ff */
[----:B-1----:R-:W-:-:S04]  /*0e50*/  @!P3 IMAD.WIDE.U32 R4, R16, R9, R4 ;  /* 0x000000091004b225 */ /* 0x002fc800078e0004 */
[----:B------:R-:W-:Y:S02]  /*0e60*/  @!P3 IMAD.MOV.U32 R2, RZ, RZ, R4 ;  /* 0x000000ffff02b224 */ /* 0x000fe400078e0004 */
[C---:B----4-:R-:W-:Y:S02]  /*0e70*/  IMAD R21, R8.reuse, UR7, RZ ;  /* 0x0000000708157c24 */ /* 0x050fe4000f8e02ff */
[----:B------:R-:W-:Y:S01]  /*0e80*/  IMAD.WIDE.U32 R8, R8, UR6, RZ ;  /* 0x0000000608087c25 */ /* 0x000fe2000f8e00ff */
[----:B------:R-:W-:-:S03]  /*0e90*/  USHF.R.S32.HI UR6, URZ, 0x5, UR10 ;  /* 0x000000053f067899 */ /* 0x000fc6000801140a */
[----:B------:R-:W-:Y:S02]  /*0ea0*/  @!P3 IMAD.MOV.U32 R3, RZ, RZ, R5 ;  /* 0x000000ffff03b224 */ /* 0x000fe400078e0005 */
[----:B------:R-:W-:Y:S01]  /*0eb0*/  IMAD.IADD R0, R9, 0x1, R21 ;  /* 0x0000000109007824 */ /* 0x000fe200078e0215 */
[----:B------:R-:W-:Y:S06]  /*0ec0*/  @P0 BRA `(.L_x_12) ;  /* 0x0000000000200947 */ /* 0x000fec0003800000 */
[----:B------:R-:W-:Y:S01]  /*0ed0*/  UISETP.GE.U32.AND UP0, UPT, UR6, 0xc, UPT ;  /* 0x0000000c0600788c */ /* 0x000fe2000bf06070 */
[----:B------:R-:W-:Y:S01]  /*0ee0*/  IADD3 R2, P0, R2, R8, RZ ;  /* 0x0000000802027210 */ /* 0x000fe20007f1e0ff */
[----:B------:R-:W-:-:S04]  /*0ef0*/  UIMAD.WIDE.U32 UR4, UR6, -0x55555555, URZ ;  /* 0xaaaaaaab060478a5 */ /* 0x000fc8000f8e003f */
[----:B------:R-:W-:Y:S01]  /*0f00*/  USHF.R.U32.HI UR5, URZ, 0x3, UR5 ;  /* 0x000000033f057899 */ /* 0x000fe20008011605 */
[----:B------:R-:W-:Y:S02]  /*0f10*/  IMAD.X R3, R0, 0x1, R3, P0 ;  /* 0x0000000100037824 */ /* 0x000fe400000e0603 */
[----:B------:R-:W-:Y:S02]  /*0f20*/  UMOV UR4, URZ ;  /* 0x0000003f00047c82 */ /* 0x000fe40008000000 */
[----:B------:R-:W-:Y:S02]  /*0f30*/  @UP0 ULOP3.LUT UR4, UR5, 0x1, URZ, 0xc0, !UPT ;  /* 0x0000000105040892 */ /* 0x000fe4000f8ec03f */
[----:B------:R-:W-:-:S12]  /*0f40*/  UIMAD UR5, UR5, -0xc, UR6 ;  /* 0xfffffff4050578a4 */ /* 0x000fd8000f8e0206 */
.L_x_12:
[----:B------:R-:W-:Y:S01]  /*0f50*/  ISETP.GE.U32.AND P0, PT, R2, UR12, PT ;  /* 0x0000000c02007c0c */ /* 0x000fe2000bf06070 */
[----:B------:R-:W-:Y:S01]  /*0f60*/  IMAD.MOV.U32 R6, RZ, RZ, -0x1 ;  /* 0xffffffffff067424 */ /* 0x000fe200078e00ff */
[----:B------:R-:W-:Y:S01]  /*0f70*/  PRMT R20, RZ, 0x7610, R20 ;  /* 0x00007610ff147816 */ /* 0x000fe20000000014 */
[----:B------:R-:W-:Y:S01]  /*0f80*/  IMAD.MOV.U32 R5, RZ, RZ, -0x1 ;  /* 0xffffffffff057424 */ /* 0x000fe200078e00ff */
[----:B------:R-:W-:Y:S01]  /*0f90*/  ISETP.GE.U32.AND.EX P0, PT, R3, UR13, PT, P0 ;  /* 0x0000000d03007c0c */ /* 0x000fe2000bf06100 */
[----:B------:R-:W-:-:S12]  /*0fa0*/  IMAD.MOV.U32 R4, RZ, RZ, -0x1 ;  /* 0xffffffffff047424 */ /* 0x000fd800078e00ff */
[----:B------:R-:W-:Y:S05]  /*0fb0*/  @P0 BRA `(.L_x_13) ;  /* 0x0000000400240947 */ /* 0x000fea0003800000 */
[----:B------:R-:W0:Y:S01]  /*0fc0*/  LDC.64 R28, c[0x0][0x728] ;  /* 0x0001ca00ff1c7b82 */ /* 0x000e220000000a00 */
[----:B------:R-:W-:Y:S02]  /*0fd0*/  IMAD.MOV.U32 R4, RZ, RZ, R2 ;  /* 0x000000ffff047224 */ /* 0x000fe400078e0002 */
[----:B------:R-:W-:-:S05]  /*0fe0*/  IMAD.MOV.U32 R5, RZ, RZ, R3 ;  /* 0x000000ffff057224 */ /* 0x000fca00078e0003 */
[----:B------:R-:W1:Y:S08]  /*0ff0*/  LDC R6, c[0x0][0x730] ;  /* 0x0001cc00ff067b82 */ /* 0x000e700000000800 */
[----:B------:R-:W4:Y:S01]  /*1000*/  LDC.64 R30, c[0x0][0x720] ;  /* 0x0001c800ff1e7b82 */ /* 0x000f220000000a00 */
[----:B0-----:R-:W-:-:S04]  /*1010*/  ISETP.NE.U32.AND P0, PT, R28, RZ, PT ;  /* 0x000000ff1c00720c */ /* 0x001fc80003f05070 */
[----:B------:R-:W-:-:S13]  /*1020*/  ISETP.NE.AND.EX P0, PT, R29, RZ, PT, P0 ;  /* 0x000000ff1d00720c */ /* 0x000fda0003f05300 */
[----:B-1--4-:R-:W-:Y:S05]  /*1030*/  @!P0 BRA `(.L_x_14) ;  /* 0x0000000000288947 */ /* 0x012fea0003800000 */
[----:B------:R-:W0:Y:S02]  /*1040*/  LDC R23, c[0x0][0x734] ;  /* 0x0001cd00ff177b82 */ /* 0x000e240000000800 */
[----:B0-----:R-:W-:-:S05]  /*1050*/  IADD3 R23, P0, R2, R23, RZ ;  /* 0x0000001702177210 */ /* 0x001fca0007f1e0ff */
[----:B------:R-:W-:-:S04]  /*1060*/  IMAD.X R27, RZ, RZ, R3, P0 ;  /* 0x000000ffff1b7224 */ /* 0x000fc800000e0603 */
[----:B------:R-:W-:-:S04]  /*1070*/  IMAD.WIDE.U32 R4, R27, R28, RZ ;  /* 0x0000001c1b047225 */ /* 0x000fc800078e00ff */
[----:B------:R-:W-:-:S04]  /*1080*/  IMAD.WIDE.U32 R20, P0, R23, R29, R4 ;  /* 0x0000001d17147225 */ /* 0x000fc80007800004 */
[----:B------:R-:W-:-:S04]  /*1090*/  IMAD.WIDE.U32 R4, R23, R28, RZ ;  /* 0x0000001c17047225 */ /* 0x000fc800078e00ff */
[----:B------:R-:W-:Y:S01]  /*10a0*/  IMAD.X R23, RZ, RZ, RZ, P0 ;  /* 0x000000ffff177224 */ /* 0x000fe200000e06ff */
[----:B------:R-:W-:Y:S01]  /*10b0*/  IADD3 RZ, P0, R5, R20, RZ ;  /* 0x0000001405ff7210 */ /* 0x000fe20007f1e0ff */
[----:B------:R-:W-:-:S04]  /*10c0*/  IMAD.MOV.U32 R22, RZ, RZ, R21 ;  /* 0x000000ffff167224 */ /* 0x000fc800078e0015 */
[----:B------:R-:W-:-:S08]  /*10d0*/  IMAD.WIDE.U32.X R4, R27, R29, R22, P0 ;  /* 0x0000001d1b047225 */ /* 0x000fd000000e0416 */
.L_x_14:
[----:B------:R-:W0:Y:S01]  /*10e0*/  LDC.64 R32, c[0x0][0x740] ;  /* 0x0001d000ff207b82 */ /* 0x000e220000000a00 */
[-CC-:B------:R-:W-:Y:S01]  /*10f0*/  SHF.R.U64 R36, R4, R6.reuse, R5.reuse ;  /* 0x0000000604247219 */ /* 0x180fe20000001205 */
[----:B------:R-:W-:Y:S01]  /*1100*/  IMAD.MOV.U32 R37, RZ, RZ, 0x1 ;  /* 0x00000001ff257424 */ /* 0x000fe200078e00ff */
[----:B------:R-:W-:Y:S02]  /*1110*/  SHF.R.U32.HI R4, RZ, R6, R5 ;  /* 0x00000006ff047219 */ /* 0x000fe40000011605 */
[----:B------:R-:W-:-:S03]  /*1120*/  IADD3 R21, P0, RZ, -R36, RZ ;  /* 0x80000024ff157210 */ /* 0x000fc60007f1e0ff */
[----:B------:R-:W1:Y:S02]  /*1130*/  LDC R20, c[0x0][0x718] ;  /* 0x0001c600ff147b82 */ /* 0x000e640000000800 */
[----:B------:R-:W-:-:S04]  /*1140*/  IMAD.X R5, RZ, RZ, ~R4, P0 ;  /* 0x000000ffff057224 */ /* 0x000fc800000e0e04 */
[-C--:B------:R-:W-:Y:S02]  /*1150*/  IMAD R6, R5, R30.reuse, RZ ;  /* 0x0000001e05067224 */ /* 0x080fe400078e02ff */
[----:B------:R-:W4:Y:S01]  /*1160*/  LDC R23, c[0x0][0x708] ;  /* 0x0001c200ff177b82 */ /* 0x000f220000000800 */
[----:B------:R-:W-:-:S04]  /*1170*/  IMAD.WIDE.U32 R4, R21, R30, R2 ;  /* 0x0000001e15047225 */ /* 0x000fc800078e0002 */
[----:B------:R-:W-:-:S03]  /*1180*/  IMAD R21, R21, R31, R6 ;  /* 0x0000001f15157224 */ /* 0x000fc600078e0206 */
[----:B------:R-:W2:Y:S01]  /*1190*/  LDC R28, c[0x0][0x758] ;  /* 0x0001d600ff1c7b82 */ /* 0x000ea20000000800 */
[----:B------:R-:W-:Y:S01]  /*11a0*/  IMAD.IADD R5, R5, 0x1, R21 ;  /* 0x0000000105057824 */ /* 0x000fe200078e0215 */
[----:B0-----:R-:W-:Y:S01]  /*11b0*/  ISETP.NE.U32.AND P0, PT, R32, RZ, PT ;  /* 0x000000ff2000720c */ /* 0x001fe20003f05070 */
[----:B------:R-:W-:-:S03]  /*11c0*/  IMAD.MOV.U32 R21, RZ, RZ, -0x1 ;  /* 0xffffffffff157424 */ /* 0x000fc600078e00ff */
[----:B------:R-:W-:Y:S02]  /*11d0*/  ISETP.NE.AND.EX P0, PT, R33, RZ, PT, P0 ;  /* 0x000000ff2100720c */ /* 0x000fe40003f05300 */
[----:B------:R-:W0:Y:S01]  /*11e0*/  LDC R31, c[0x0][0x700] ;  /* 0x0001c000ff1f7b82 */ /* 0x000e220000000800 */
[-CC-:B-1----:R-:W-:Y:S02]  /*11f0*/  SHF.R.U64 R29, R4, R20.reuse, R5.reuse ;  /* 0x00000014041d7219 */ /* 0x182fe40000001205 */
[----:B------:R-:W-:-:S05]  /*1200*/  SHF.R.U32.HI R4, RZ, R20, R5 ;  /* 0x00000014ff047219 */ /* 0x000fca0000011605 */
[----:B------:R-:W1:Y:S01]  /*1210*/  LDC R30, c[0x0][0x748] ;  /* 0x0001d200ff1e7b82 */ /* 0x000e620000000800 */
[-CC-:B----4-:R-:W-:Y:S02]  /*1220*/  SHF.R.U64 R39, R29, R23.reuse, R4.reuse ;  /* 0x000000171d277219 */ /* 0x190fe40000001204 */
[----:B------:R-:W-:-:S05]  /*1230*/  SHF.R.U32.HI R5, RZ, R23, R4 ;  /* 0x00000017ff057219 */ /* 0x000fca0000011604 */
[----:B------:R-:W4:Y:S01]  /*1240*/  LDC R35, c[0x0][0x738] ;  /* 0x0001ce00ff237b82 */ /* 0x000f220000000800 */
[-C--:B--2---:R-:W-:Y:S02]  /*1250*/  SHF.L.U32 R4, R21, R28.reuse, RZ ;  /* 0x0000001c15047219 */ /* 0x084fe400000006ff */
[--C-:B------:R-:W-:Y:S02]  /*1260*/  SHF.R.U64 R38, R39, R28, R5.reuse ;  /* 0x0000001c27267219 */ /* 0x100fe40000001205 */
[----:B------:R-:W-:Y:S02]  /*1270*/  LOP3.LUT R6, RZ, R4, RZ, 0x33, !PT ;  /* 0x00000004ff067212 */ /* 0x000fe400078e33ff */
[----:B------:R-:W-:Y:S01]  /*1280*/  SHF.R.U32.HI R5, RZ, R28, R5 ;  /* 0x0000001cff057219 */ /* 0x000fe20000011605 */
[----:B------:R-:W2:Y:S01]  /*1290*/  LDC R34, c[0x0][0x710] ;  /* 0x0001c400ff227b82 */ /* 0x000ea20000000800 */
[----:B------:R-:W-:Y:S01]  /*12a0*/  IMAD.MOV.U32 R4, RZ, RZ, R38 ;  /* 0x000000ffff047224 */ /* 0x000fe200078e0026 */
[----:B------:R-:W-:Y:S06]  /*12b0*/  @!P0 BRA `(.L_x_15) ;  /* 0x0000000000288947 */ /* 0x000fec0003800000 */
[----:B------:R-:W3:Y:S02]  /*12c0*/  LDC R23, c[0x0][0x74c] ;  /* 0x0001d300ff177b82 */ /* 0x000ee40000000800 */
[----:B---3--:R-:W-:-:S05]  /*12d0*/  IADD3 R23, P0, R38, R23, RZ ;  /* 0x0000001726177210 */ /* 0x008fca0007f1e0ff */
        /* <DEDUP_REMOVED lines=8> */
.L_x_15:
[----:B-1----:R-:W-:Y:S01]  /*1360*/  SHF.R.U64 R17, R4, R30, R5 ;  /* 0x0000001e04117219 */ /* 0x002fe20000001205 */
[----:B------:R-:W-:Y:S01]  /*1370*/  @P3 IMAD R24, R25, R26, R16 ;  /* 0x0000001a19183224 */ /* 0x000fe200078e0210 */
[----:B------:R-:W-:Y:S02]  /*1380*/  SHF.L.U32 R4, R37, R28, RZ ;  /* 0x0000001c25047219 */ /* 0x000fe400000006ff */
[----:B------:R-:W-:Y:S01]  /*1390*/  LOP3.LUT R5, R39, R6, RZ, 0xc0, !PT ;  /* 0x0000000627057212 */ /* 0x000fe200078ec0ff */
[----:B0-----:R-:W-:Y:S02]  /*13a0*/  VIADD R6, R31, 0xffffffff ;  /* 0xffffffff1f067836 */ /* 0x001fe40000000000 */
[----:B------:R-:W-:Y:S02]  /*13b0*/  IMAD.MOV R20, RZ, RZ, -R17 ;  /* 0x000000ffff147224 */ /* 0x000fe400078e0a11 */
[----:B------:R-:W-:Y:S01]  /*13c0*/  IMAD R5, R4, R17, R5 ;  /* 0x0000001104057224 */ /* 0x000fe200078e0205 */
[----:B------:R-:W-:Y:S01]  /*13d0*/  LOP3.LUT R17, R29, R6, RZ, 0xc0, !PT ;  /* 0x000000061d117212 */ /* 0x000fe200078ec0ff */
[----:B----4-:R-:W-:-:S02]  /*13e0*/  IMAD R4, R20, R35, R38 ;  /* 0x0000002314047224 */ /* 0x010fc400078e0226 */
[----:B--2---:R-:W-:Y:S02]  /*13f0*/  IMAD R6, R5, R34, R24 ;  /* 0x0000002205067224 */ /* 0x004fe400078e0218 */
[----:B------:R-:W-:Y:S02]  /*1400*/  IMAD R17, R4, R31, R17 ;  /* 0x0000001f04117224 */ /* 0x000fe400078e0211 */
[----:B------:R-:W-:Y:S02]  /*1410*/  IMAD.MOV.U32 R20, RZ, RZ, 0x1 ;  /* 0x00000001ff147424 */ /* 0x000fe400078e00ff */
[----:B------:R-:W-:Y:S01]  /*1420*/  IMAD.MOV.U32 R4, RZ, RZ, R36 ;  /* 0x000000ffff047224 */ /* 0x000fe200078e0024 */
[----:B------:R-:W-:Y:S02]  /*1430*/  SEL R5, R17, R6, !P3 ;  /* 0x0000000611057207 */ /* 0x000fe40005800000 */
[----:B------:R-:W-:-:S07]  /*1440*/  SEL R6, R6, R17, !P3 ;  /* 0x0000001106067207 */ /* 0x000fce0005800000 */
.L_x_13:
[----:B------:R-:W-:Y:S05]  /*1450*/  @!P1 BRA `(.L_x_16) ;  /* 0x00000000000c9947 */ /* 0x000fea0003800000 */
[----:B------:R-:W-:Y:S01]  /*1460*/  UCGABAR_WAIT ;  /* 0x0000000000007dc7 */ /* 0x000fe20008000000 */
[----:B------:R-:W-:Y:S01]  /*1470*/  CCTL.IVALL ;  /* 0x00000000ff00798f */ /* 0x000fe20002000000 */
[----:B------:R-:W-:Y:S05]  /*1480*/  BRA `(.L_x_17) ;  /* 0x0000000000047947 */ /* 0x000fea0003800000 */
.L_x_16:
[----:B------:R-:W-:Y:S06]  /*1490*/  BAR.SYNC.DEFER_BLOCKING 0x0 ;  /* 0x0000000000007b1d */ /* 0x000fec0000010000 */
.L_x_17:
[----:B------:R-:W-:Y:S05]  /*14a0*/  @!P2 BRA `(.L_x_18) ;  /* 0x000000a400a0a947 */ /* 0x000fea0003800000 */
[----:B------:R-:W-:-:S13]  /*14b0*/  ISETP.GT.U32.AND P0, PT, R40, 0x1, PT ;  /* 0x000000012800780c */ /* 0x000fda0003f04070 */
[----:B------:R-:W-:Y:S05]  /*14c0*/  @P0 EXIT ;  /* 0x000000000000094d */ /* 0x000fea0003800000 */
.L_x_19:
[----:B------:R-:W-:-:S08]  /*14d0*/  NOP ;  /* 0x0000000000007918 */ /* 0x000fd00000000000 */
[----:B------:R-:W0:Y:S02]  /*14e0*/  USETMAXREG.TRY_ALLOC.CTAPOOL UP0, 0xe8 ;  /* 0x000000e8000079c8 */ /* 0x000e240008000600 */
[----:B0-----:R-:W-:-:S13]  /*14f0*/  PLOP3.LUT P0, PT, PT, PT, UP0, 0x80, 0x0 ;  /* 0x000000000000781c */ /* 0x001fda0003f0f008 */
[----:B------:R-:W-:Y:S05]  /*1500*/  @!P0 BRA `(.L_x_19) ;  /* 0xfffffffc00f08947 */ /* 0x000fea000383ffff */
[----:B------:R-:W-:-:S13]  /*1510*/  LOP3.LUT P0, RZ, R20, 0xff, RZ, 0xc0, !PT ;  /* 0x000000ff14ff7812 */ /* 0x000fda000780c0ff */
[----:B------:R-:W-:Y:S05]  /*1520*/  @!P0 EXIT ;  /* 0x000000000000894d */ /* 0x000fea0003800000 */
[CC--:B------:R-:W-:Y:S01]  /*1530*/  LEA.HI R17, R18.reuse, R15.reuse, RZ, 0x2 ;  /* 0x0000000f12117211 */ /* 0x0c0fe200078f10ff */
[----:B------:R-:W0:Y:S01]  /*1540*/  S2UR UR9, SR_CgaCtaId ;  /* 0x00000000000979c3 */ /* 0x000e220000008800 */
[-C--:B------:R-:W-:Y:S01]  /*1550*/  LEA.HI R14, R15, R15.reuse, RZ, 0x1 ;  /* 0x0000000f0f0e7211 */ /* 0x080fe200078f08ff */
[----:B------:R-:W-:Y:S01]  /*1560*/  UIADD3 UR10, UR8, -0x1, URZ ;  /* 0xffffffff080a7890 */ /* 0x000fe2000fffe03f */
[--C-:B------:R-:W-:Y:S01]  /*1570*/  SHF.R.S32.HI R19, RZ, 0x2, R17.reuse ;  /* 0x00000002ff137819 */ /* 0x100fe20000011411 */
[----:B------:R-:W-:Y:S01]  /*1580*/  UMOV UR7, 0x400 ;  /* 0x0000040000077882 */ /* 0x000fe20000000000 */
[----:B------:R-:W-:Y:S01]  /*1590*/  SHF.R.S32.HI R16, RZ, 0x1f, R17 ;  /* 0x0000001fff107819 */ /* 0x000fe20000011411 */
[----:B------:R-:W-:Y:S01]  /*15a0*/  UISETP.NE.AND UP0, UPT, UR10, URZ, UPT ;  /* 0x0000003f0a00728c */ /* 0x000fe2000bf05270 */
[----:B------:R-:W-:Y:S01]  /*15b0*/  LEA.HI R21, R18, R15, RZ, 0x5 ;  /* 0x0000000f12157211 */ /* 0x000fe200078f28ff */
[----:B------:R-:W-:Y:S01]  /*15c0*/  ULDC UR11, c[0x0][0x284] ;  /* 0x0000a100000b7ab9 */ /* 0x000fe20000000800 */
[----:B------:R-:W-:Y:S01]  /*15d0*/  LEA.HI R18, R16, R19, RZ, 0x3 ;  /* 0x0000001310127211 */ /* 0x000fe200078f18ff */
[----:B------:R-:W-:Y:S01]  /*15e0*/  USHF.L.U32 UR15, UR6, 0x1, URZ ;  /* 0x00000001060f7899 */ /* 0x000fe2000800063f */
[----:B------:R-:W-:-:S02]  /*15f0*/  LOP3.LUT R22, R17, 0xfffffffc, RZ, 0xc0, !PT ;  /* 0xfffffffc11167812 */ /* 0x000fc400078ec0ff */
[----:B------:R-:W-:Y:S02]  /*1600*/  LOP3.LUT R16, R14, 0x7ffffe, RZ, 0xc0, !PT ;  /* 0x007ffffe0e107812 */ /* 0x000fe400078ec0ff */
[----:B------:R-:W-:Y:S02]  /*1610*/  SHF.R.S32.HI R17, RZ, 0x1, R14 ;  /* 0x00000001ff117819 */ /* 0x000fe4000001140e */
[----:B------:R-:W-:Y:S01]  /*1620*/  LOP3.LUT R20, R18, 0xfffffff8, RZ, 0xc0, !PT ;  /* 0xfffffff812147812 */ /* 0x000fe200078ec0ff */
[C---:B------:R-:W-:Y:S01]  /*1630*/  IMAD.IADD R18, R15.reuse, 0x1, -R16 ;  /* 0x000000010f127824 */ /* 0x040fe200078e0a10 */
[----:B------:R-:W-:Y:S01]  /*1640*/  LEA.HI R14, R14, R17, RZ, 0x1 ;  /* 0x000000110e0e7211 */ /* 0x000fe200078f08ff */
[----:B------:R-:W-:Y:S01]  /*1650*/  IMAD.IADD R16, R15, 0x1, -R22 ;  /* 0x000000010f107824 */ /* 0x000fe200078e0a16 */
[----:B------:R-:W-:Y:S01]  /*1660*/  SHF.R.S32.HI R21, RZ, 0x5, R21 ;  /* 0x00000005ff157819 */ /* 0x000fe20000011415 */
[----:B------:R-:W-:Y:S01]  /*1670*/  IMAD.IADD R20, R19, 0x1, -R20 ;  /* 0x0000000113147824 */ /* 0x000fe200078e0a14 */
[----:B------:R-:W-:Y:S01]  /*1680*/  LOP3.LUT P0, RZ, R15, 0x7, RZ, 0xc0, !PT ;  /* 0x000000070fff7812 */ /* 0x000fe2000780c0ff */
[----:B0-----:R-:W-:Y:S01]  /*1690*/  ULEA UR7, UR9, UR7, 0x18 ;  /* 0x0000000709077291 */ /* 0x001fe2000f8ec03f */
[----:B------:R-:W-:Y:S01]  /*16a0*/  LOP3.LUT R14, R14, 0x7fffffe, RZ, 0xc0, !PT ;  /* 0x07fffffe0e0e7812 */ /* 0x000fe200078ec0ff */
[C---:B------:R-:W-:Y:S01]  /*16b0*/  IMAD R15, R21.reuse, 0x2, R18 ;  /* 0x00000002150f7824 */ /* 0x040fe200078e0212 */
[----:B------:R-:W-:Y:S01]  /*16c0*/  USHF.L.U32 UR9, UR10, 0x3, URZ ;  /* 0x000000030a097899 */ /* 0x000fe2000800063f */
[----:B------:R-:W-:Y:S01]  /*16d0*/  IMAD R18, R21, -0x10, -R20 ;  /* 0xfffffff015127824 */ /* 0x000fe200078e0a14 */
[----:B------:R-:W-:Y:S01]  /*16e0*/  USEL UR10, URZ, 0x1, UP0 ;  /* 0x000000013f0a7887 */ /* 0x000fe20008000000 */
[----:B------:R-:W-:Y:S01]  /*16f0*/  IMAD.IADD R17, R17, 0x1, -R14 ;  /* 0x0000000111117824 */ /* 0x000fe200078e0a0e */
[----:B------:R-:W-:Y:S01]  /*1700*/  ISETP.LT.U32.AND P0, PT, R13, 0x2, !P0 ;  /* 0x000000020d00780c */ /* 0x000fe20004701070 */
[--C-:B------:R-:W-:Y:S01]  /*1710*/  IMAD R22, R15, 0x8, R20.reuse ;  /* 0x000000080f167824 */ /* 0x100fe200078e0214 */
[----:B------:R-:W-:Y:S01]  /*1720*/  UIADD3 UR18, UR7, 0xd0, URZ ;  /* 0x000000d007127890 */ /* 0x000fe2000fffe03f */
[----:B------:R-:W-:Y:S01]  /*1730*/  IMAD R14, R21, 0x10, R20 ;  /* 0x00000010150e7824 */ /* 0x000fe200078e0214 */
[----:B------:R-:W-:Y:S01]  /*1740*/  ULOP3.LUT UR9, UR9, 0x8, URZ, 0xc0, !UPT ;  /* 0x0000000809097892 */ /* 0x000fe2000f8ec03f */
[----:B------:R-:W-:Y:S01]  /*1750*/  IMAD R20, R22, 0x2, R17 ;  /* 0x0000000216147824 */ /* 0x000fe200078e0211 */
[----:B------:R-:W-:Y:S01]  /*1760*/  VIMNMX R17, RZ, UR6, PT ;  /* 0x00000006ff117c48 */ /* 0x000fe2000bfe0100 */
[----:B------:R-:W-:Y:S01]  /*1770*/  IMAD.U32 R165, RZ, RZ, UR10 ;  /* 0x0000000affa57e24 */ /* 0x000fe2000f8e00ff */
[----:B------:R-:W-:Y:S01]  /*1780*/  LOP3.LUT R164, R7, 0x1, RZ, 0xfc, !PT ;  /* 0x0000000107a47812 */ /* 0x000fe200078efcff */
[----:B------:R-:W-:Y:S01]  /*1790*/  IMAD.SHL.U32 R20, R20, 0x20, RZ ;  /* 0x0000002014147824 */ /* 0x000fe200078e00ff */
[----:B------:R-:W-:Y:S01]  /*17a0*/  IADD3 R17, -R17, UR6, RZ ;  /* 0x0000000611117c10 */ /* 0x000fe2000fffe1ff */
[----:B------:R-:W-:Y:S01]  /*17b0*/  VIADD R18, R18, UR11 ;  /* 0x0000000b12127c36 */ /* 0x000fe20008000000 */
[----:B------:R-:W-:Y:S01]  /*17c0*/  SEL R19, RZ, 0x1, !P0 ;  /* 0x00000001ff137807 */ /* 0x000fe20004000000 */
[----:B------:R-:W-:Y:S01]  /*17d0*/  ULEA UR12, UR8, UR18, 0x3 ;  /* 0x00000012080c7291 */ /* 0x000fe2000f8e183f */
[----:B------:R-:W-:Y:S01]  /*17e0*/  SHF.R.S32.HI R15, RZ, 0x1f, R14 ;  /* 0x0000001fff0f7819 */ /* 0x000fe2000001140e */
[----:B------:R-:W-:Y:S01]  /*17f0*/  ULOP3.LUT UR19, UR9, 0x8, URZ, 0x3c, !UPT ;  /* 0x0000000809137892 */ /* 0x000fe2000f8e3c3f */
[----:B------:R-:W-:Y:S01]  /*1800*/  SHF.R.S32.HI R20, RZ, 0x3, R20 ;  /* 0x00000003ff147819 */ /* 0x000fe20000011414 */
[----:B------:R-:W-:-:S12]  /*1810*/  ULOP3.LUT UR13, UR9, 0x18, URZ, 0x3c, !UPT ;  /* 0x00000018090d7892 */ /* 0x000fd8000f8e3c3f */
.L_x_286:
[----:B------:R-:W-:Y:S01]  /*1820*/  SHF.L.U32 R21, R165, 0x1f, RZ ;  /* 0x0000001fa5157819 */ /* 0x000fe200000006ff */
[----:B------:R-:W-:Y:S01]  /*1830*/  IMAD.MOV.U32 R24, RZ, RZ, RZ ;  /* 0x000000ffff187224 */ /* 0x000fe200078e00ff */
[----:B------:R-:W-:Y:S02]  /*1840*/  ISETP.GE.AND P1, PT, R17, 0x1, PT ;  /* 0x000000011100780c */ /* 0x000fe40003f26270 */
[----:B------:R-:W0:Y:S02]  /*1850*/  SYNCS.PHASECHK.TRANS64.TRYWAIT P0, [UR12+-0x8], R21 ;  /* 0xfffff815ff0075a7 */ /* 0x000e24000800014c */
[----:B0-2345:R-:W-:Y:S09]  /*1860*/  @!P0 BRA `(.L_x_20) ;  /* 0x000000b800108947 */ /* 0x03dff20003800000 */
.L_x_316:
[----:B------:R-:W-:Y:S01]  /*1870*/  IMAD.MOV.U32 R25, RZ, RZ, RZ ;  /* 0x000000ffff197224 */ /* 0x000fe200078e00ff */
[----:B------:R-:W-:Y:S02]  /*1880*/  CS2R R26, SRZ ;  /* 0x00000000001a7805 */ /* 0x000fe4000001ff00 */
[----:B------:R-:W-:Y:S02]  /*1890*/  CS2R R28, SRZ ;  /* 0x00000000001c7805 */ /* 0x000fe4000001ff00 */
[----:B------:R-:W-:Y:S02]  /*18a0*/  CS2R R30, SRZ ;  /* 0x00000000001e7805 */ /* 0x000fe4000001ff00 */
[----:B------:R-:W-:Y:S02]  /*18b0*/  CS2R R32, SRZ ;  /* 0x0000000000207805 */ /* 0x000fe4000001ff00 */
[----:B------:R-:W-:Y:S02]  /*18c0*/  CS2R R34, SRZ ;  /* 0x0000000000227805 */ /* 0x000fe4000001ff00 */
[----:B------:R-:W-:-:S02]  /*18d0*/  CS2R R36, SRZ ;  /* 0x0000000000247805 */ /* 0x000fc4000001ff00 */
        /* <DEDUP_REMOVED lines=56> */
[----:B------:R-:W-:Y:S01]  /*1c60*/  CS2R R150, SRZ ;  /* 0x0000000000967805 */ /* 0x000fe2000001ff00 */
[----:B------:R-:W-:Y:S06]  /*1c70*/  @!P1 BRA `(.L_x_21) ;  /* 0x0000000000e09947 */ /* 0x000fec0003800000 */
[----:B0-----:R-:W-:Y:S01]  /*1c80*/  IMAD.MOV.U32 R21, RZ, RZ, R17 ;  /* 0x000000ffff157224 */ /* 0x001fe200078e0011 */
[----:B------:R-:W-:Y:S01]  /*1c90*/  UPLOP3.LUT UP0, UPT, UPT, UPT, UPT, 0x40, 0x0 ;  /* 0x000000000000789c */ /* 0x000fe20003f0e870 */
[----:B------:R-:W-:Y:S01]  /*1ca0*/  IMAD.U32 R154, RZ, RZ, UR4 ;  /* 0x00000004ff9a7e24 */ /* 0x000fe2000f8e00ff */
[----:B------:R-:W-:Y:S01]  /*1cb0*/  UMOV UR14, UR5 ;  /* 0x00000005000e7c82 */ /* 0x000fe20008000000 */
[----:B------:R-:W-:-:S08]  /*1cc0*/  IMAD.U32 R22, RZ, RZ, UR5 ;  /* 0x00000005ff167e24 */ /* 0x000fd0000f8e00ff */
.L_x_28:
[----:B------:R-:W-:-:S13]  /*1cd0*/  ISETP.NE.AND P1, PT, R164, 0x3, PT ;  /* 0x00000003a400780c */ /* 0x000fda0003f25270 */
[----:B------:R-:W-:Y:S05]  /*1ce0*/  @!P1 BRA `(.L_x_22) ;  /* 0x0000000000049947 */ /* 0x000fea0003800000 */
[----:B------:R-:W-:Y:S01]  /*1cf0*/  BPT.TRAP 0x1 ;  /* 0x000000040000795c */ /* 0x000fe20000300000 */
.L_x_22:
[----:B------:R-:W-:Y:S01]  /*1d00*/  ULEA UR8, UR14, UR7, 0x3 ;  /* 0x000000070e087291 */ /* 0x000fe2000f8e183f */
[----:B------:R-:W-:-:S08]  /*1d10*/  SHF.L.U32 R152, R154, 0x1f, RZ ;  /* 0x0000001f9a987819 */ /* 0x000fd000000006ff */
[----:B------:R0:W1:Y:S01]  /*1d20*/  SYNCS.PHASECHK.TRANS64.TRYWAIT P0, [UR8], R152 ;  /* 0x00000098ff0075a7 */ /* 0x0000620008000148 */
[----:B------:R-:W-:Y:S05]  /*1d30*/  @!P1 BRA `(.L_x_23) ;  /* 0x0000000000049947 */ /* 0x000fea0003800000 */
[----:B------:R-:W-:Y:S01]  /*1d40*/  BPT.TRAP 0x1 ;  /* 0x000000040000795c */ /* 0x000fe20000300000 */
.L_x_23:
[----:B------:R-:W-:-:S04]  /*1d50*/  IMAD.U32 R23, RZ, RZ, UR14 ;  /* 0x0000000eff177e24 */ /* 0x000fc8000f8e00ff */
[----:B------:R-:W-:Y:S01]  /*1d60*/  IMAD R23, R23, 0x200, R20 ;  /* 0x0000020017177824 */ /* 0x000fe200078e0214 */
[----:B-1----:R-:W-:Y:S06]  /*1d70*/  @P0 BRA `(.L_x_24) ;  /* 0x0000000000080947 */ /* 0x002fec0003800000 */
[----:B------:R-:W1:Y:S02]  /*1d80*/  SYNCS.PHASECHK.TRANS64.TRYWAIT P0, [UR8], R152 ;  /* 0x00000098ff0075a7 */ /* 0x000e640008000148 */
[----:B-1----:R-:W-:Y:S05]  /*1d90*/  @!P0 BRA `(.L_x_25) ;  /* 0x000000b000dc8947 */ /* 0x002fea0003800000 */
.L_x_24:
[----:B01----:R-:W0:Y:S01]  /*1da0*/  LDS R152, [R23+UR7+0x36200] ;  /* 0x0362000717987984 */ /* 0x003e220008000800 */
[----:B------:R-:W-:Y:S02]  /*1db0*/  UIADD3 UR8, UR7, 0x200, URZ ;  /* 0x0000020007087890 */ /* 0x000fe4000fffe03f */
[----:B------:R-:W-:Y:S02]  /*1dc0*/  UIADD3 UR9, UR7, 0x6200, URZ ;  /* 0x0000620007097890 */ /* 0x000fe4000fffe03f */
[----:B------:R-:W-:Y:S02]  /*1dd0*/  USHF.R.U32.HI UR8, URZ, 0x4, UR8 ;  /* 0x000000043f087899 */ /* 0x000fe40008011608 */
[----:B------:R-:W-:Y:S02]  /*1de0*/  USHF.R.U32.HI UR9, URZ, 0x4, UR9 ;  /* 0x000000043f097899 */ /* 0x000fe40008011609 */
[----:B------:R-:W-:Y:S02]  /*1df0*/  ULOP3.LUT UR8, UR8, 0x3fff, URZ, 0xc0, !UPT ;  /* 0x00003fff08087892 */ /* 0x000fe4000f8ec03f */
[----:B------:R-:W-:-:S02]  /*1e00*/  ULOP3.LUT UR9, UR9, 0x3fff, URZ, 0xc0, !UPT ;  /* 0x00003fff09097892 */ /* 0x000fc4000f8ec03f */
[----:B------:R-:W-:Y:S02]  /*1e10*/  ULOP3.LUT UR8, UR8, 0x10000, URZ, 0xfc, !UPT ;  /* 0x0001000008087892 */ /* 0x000fe4000f8efc3f */
[----:B------:R-:W-:Y:S02]  /*1e20*/  ULOP3.LUT UR9, UR9, 0x10000, URZ, 0xfc, !UPT ;  /* 0x0001000009097892 */ /* 0x000fe4000f8efc3f */
[----:B------:R-:W-:Y:S02]  /*1e30*/  ULEA UR8, UR14, UR8, 0x7 ;  /* 0x000000080e087291 */ /* 0x000fe4000f8e383f */
[----:B------:R-:W-:Y:S01]  /*1e40*/  ULEA UR10, UR14, UR9, 0xa ;  /* 0x000000090e0a7291 */ /* 0x000fe2000f8e503f */
[----:B------:R-:W-:Y:S02]  /*1e50*/  UMOV UR11, 0x80000020 ;  /* 0x80000020000b7882 */ /* 0x000fe40000000000 */
[----:B------:R-:W-:Y:S01]  /*1e60*/  UMOV UR9, 0xc0000010 ;  /* 0xc000001000097882 */ /* 0x000fe20000000000 */
[----:B0-----:R-:W-:-:S06]  /*1e70*/  WARPGROUP.ARRIVE ;  /* 0x00000000000079c5 */ /* 0x001fcc0000000000 */
[----:B------:R-:W-:Y:S03]  /*1e80*/  IGMMA.SP.64x256x64.S8.S8 R24, gdesc[UR8], R24, UP0, R152, gsb0 ;  /* 0x06809800081879f1 */ /* 0x000fe6000b841218 */
[----:B------:R-:W-:Y:S02]  /*1e90*/  WARPGROUP.DEPBAR.LE gsb0, 0x0 ;  /* 0x00008000000079c5 */ /* 0x000fe40000010000 */
[----:B------:R-:W-:Y:S05]  /*1ea0*/  @!P1 BRA `(.L_x_26) ;  /* 0x0000000000049947 */ /* 0x000fea0003800000 */
[----:B------:R-:W-:Y:S01]  /*1eb0*/  BPT.TRAP 0x1 ;  /* 0x000000040000795c */ /* 0x000fe20000300000 */
.L_x_26:
[----:B------:R-:W-:-:S13]  /*1ec0*/  LOP3.LUT P0, RZ, R12, R19, RZ, 0xc0, !PT ;  /* 0x000000130cff7212 */ /* 0x000fda000780c0ff */
[----:B------:R-:W-:-:S05]  /*1ed0*/  @P0 LEA R23, R22, UR7, 0x3 ;  /* 0x0000000716170c11 */ /* 0x000fca000f8e18ff */
[----:B------:R-:W-:-:S05]  /*1ee0*/  @P0 VIADD R152, R23, 0x60 ;  /* 0x0000006017980836 */ /* 0x000fca0000000000 */
[----:B------:R-:W-:-:S04]  /*1ef0*/  @P0 PRMT R152, R13, 0x654, R152 ;  /* 0x000006540d980816 */ /* 0x000fc80000000098 */
[----:B------:R0:W-:Y:S01]  /*1f00*/  @P0 SYNCS.ARRIVE.TRANS64.RED.A1T0 RZ, [R152+URZ], RZ ;  /* 0x000000ff98ff09a7 */ /* 0x0001e2000810043f */
[----:B------:R-:W-:-:S13]  /*1f10*/  ISETP.GT.U32.AND P0, PT, R7, 0x1, PT ;  /* 0x000000010700780c */ /* 0x000fda0003f04070 */
[----:B0-----:R-:W-:Y:S05]  /*1f20*/  @P0 BRA `(.L_x_27) ;  /* 0x0000000000040947 */ /* 0x001fea0003800000 */
[----:B------:R-:W-:Y:S01]  /*1f30*/  BPT.TRAP 0x1 ;  /* 0x000000040000795c */ /* 0x000fe20000300000 */
.L_x_27:
[----:B------:R-:W-:Y:S01]  /*1f40*/  UIADD3 UR14, UR14, 0x1, URZ ;  /* 0x000000010e0e7890 */ /* 0x000fe2000fffe03f */
[C---:B------:R-:W-:Y:S01]  /*1f50*/  ISETP.GT.AND P1, PT, R21.reuse, 0x1, PT ;  /* 0x000000011500780c */ /* 0x040fe20003f24270 */
[----:B------:R-:W-:Y:S02]  /*1f60*/  VIADD R22, R22, 0x1 ;  /* 0x0000000116167836 */ /* 0x000fe40000000000 */
[----:B------:R-:W-:Y:S01]  /*1f70*/  UISETP.NE.AND UP0, UPT, UR14, 0xc, UPT ;  /* 0x0000000c0e00788c */ /* 0x000fe2000bf05270 */
[----:B------:R-:W-:Y:S02]  /*1f80*/  VIADD R21, R21, 0xffffffff ;  /* 0xffffffff15157836 */ /* 0x000fe40000000000 */
[C---:B------:R-:W-:Y:S01]  /*1f90*/  ISETP.NE.AND P0, PT, R22.reuse, 0xc, PT ;  /* 0x0000000c1600780c */ /* 0x040fe20003f05270 */
[----:B------:R-:W-:Y:S02]  /*1fa0*/  USEL UR8, URZ, 0x1, UP0 ;  /* 0x000000013f087887 */ /* 0x000fe40008000000 */
[----:B------:R-:W-:Y:S01]  /*1fb0*/  USEL UR14, UR14, URZ, UP0 ;  /* 0x0000003f0e0e7287 */ /* 0x000fe20008000000 */
[----:B------:R-:W-:Y:S01]  /*1fc0*/  SEL R22, R22, RZ, P0 ;  /* 0x000000ff16167207 */ /* 0x000fe20000000000 */
[----:B------:R-:W-:-:S02]  /*1fd0*/  UPLOP3.LUT UP0, UPT, UPT, UPT, UPT, 0x80, 0x0 ;  /* 0x000000000000789c */ /* 0x000fc40003f0f070 */
[----:B------:R-:W-:Y:S01]  /*1fe0*/  LOP3.LUT R154, R154, UR8, RZ, 0x3c, !PT ;  /* 0x000000089a9a7c12 */ /* 0x000fe2000f8e3cff */
[----:B------:R-:W-:Y:S08]  /*1ff0*/  @P1 BRA `(.L_x_28) ;  /* 0xfffffffc00341947 */ /* 0x000ff0000383ffff */
.L_x_21:
[----:B0-----:R-:W-:Y:S01]  /*2000*/  IMAD.U32 R22, RZ, RZ, UR19 ;  /* 0x00000013ff167e24 */ /* 0x001fe2000f8e00ff */
[----:B------:R-:W-:Y:S01]  /*2010*/  SHF.L.U32 R21, R165, 0x1f, RZ ;  /* 0x0000001fa5157819 */ /* 0x000fe200000006ff */
[----:B------:R-:W-:Y:S01]  /*2020*/  UIADD3 UR5, UR5, UR15, URZ ;  /* 0x0000000f05057290 */ /* 0x000fe2000fffe03f */
[----:B------:R-:W0:Y:S01]  /*2030*/  LDC R154, c[0x0][0x288] ;  /* 0x0000a200ff9a7b82 */ /* 0x000e220000000800 */
[----:B------:R-:W-:Y:S01]  /*2040*/  UISETP.GE.U32.AND UP1, UPT, UR15, 0xc, UPT ;  /* 0x0000000c0f00788c */ /* 0x000fe2000bf26070 */
[----:B------:R-:W-:Y:S01]  /*2050*/  SHF.R.S32.HI R156, RZ, 0x1f, R4 ;  /* 0x0000001fff9c7819 */ /* 0x000fe20000011404 */
[----:B------:R-:W-:Y:S02]  /*2060*/  UISETP.GT.U32.AND UP0, UPT, UR5, 0xb, UPT ;  /* 0x0000000b0500788c */ /* 0x000fe4000bf04070 */
[----:B------:R-:W-:Y:S02]  /*2070*/  UIMAD.WIDE.U32 UR8, UR5, -0x55555555, URZ ;  /* 0xaaaaaaab050878a5 */ /* 0x000fe4000f8e003f */
[----:B------:R-:W-:Y:S01]  /*2080*/  UISETP.LT.U32.AND UP0, UPT, UR15, 0xc, UP0 ;  /* 0x0000000c0f00788c */ /* 0x000fe20008701070 */
[----:B------:R1:W-:Y:S01]  /*2090*/  SYNCS.ARRIVE.TRANS64.A1T0 RZ, [R22+UR18], RZ ;  /* 0x000000ff16ff79a7 */ /* 0x0003e20008100012 */
[----:B------:R-:W-:-:S02]  /*20a0*/  WARPGROUP.DEPBAR.LE gsb0, 0x0 ;  /* 0x00008000000079c5 */ /* 0x000fc40000010000 */
[----:B------:R-:W-:Y:S02]  /*20b0*/  USEL UR10, URZ, 0x1, !UP0 ;  /* 0x000000013f0a7887 */ /* 0x000fe4000c000000 */
[----:B------:R-:W-:Y:S02]  /*20c0*/  USHF.R.U32.HI UR8, URZ, 0x3, UR9 ;  /* 0x000000033f087899 */ /* 0x000fe40008011609 */
[----:B------:R-:W-:Y:S01]  /*20d0*/  ULOP3.LUT UR4, UR4, UR10, URZ, 0x3c, !UPT ;  /* 0x0000000a04047292 */ /* 0x000fe2000f8e3c3f */
[----:B------:R-:W4:Y:S01]  /*20e0*/  SYNCS.PHASECHK.TRANS64.TRYWAIT P0, [UR12+0x8], R21 ;  /* 0x00000815ff0075a7 */ /* 0x000f22000800014c */
[----:B------:R-:W-:Y:S02]  /*20f0*/  UIMAD UR5, UR8, -0xc, UR5 ;  /* 0xfffffff4080578a4 */ /* 0x000fe4000f8e0205 */
[----:B------:R-:W-:Y:S01]  /*2100*/  @UP1 ULOP3.LUT UR4, UR4, 0x1, UR8, 0x78, !UPT ;  /* 0x0000000104041892 */ /* 0x000fe2000f8e7808 */
[----:B01--4-:R-:W-:Y:S11]  /*2110*/  @!P0 BRA `(.L_x_29) ;  /* 0x000000b000148947 */ /* 0x013ff60003800000 */
.L_x_317:
[----:B------:R-:W-:Y:S01]  /*2120*/  ULDC.64 UR8, c[0x0][0x6d0] ;  /* 0x0001b40000087ab9 */ /* 0x000fe20000000a00 */
[----:B------:R-:W-:Y:S02]  /*2130*/  IMAD.SHL.U32 R160, R6, 0x40, RZ ;  /* 0x0000004006a07824 */ /* 0x000fe400078e00ff */
[----:B0-----:R-:W-:Y:S02]  /*2140*/  IMAD R21, R156, UR8, RZ ;  /* 0x000000089c157c24 */ /* 0x001fe4000f8e02ff */
[C---:B------:R-:W-:Y:S01]  /*2150*/  IMAD.WIDE.U32 R152, R4.reuse, UR8, R14 ;  /* 0x0000000804987c25 */ /* 0x040fe2000f8e000e */
[----:B------:R-:W-:Y:S01]  /*2160*/  ULDC UR8, c[0x0][0x284] ;  /* 0x0000a10000087ab9 */ /* 0x000fe20000000800 */
[----:B------:R-:W-:Y:S02]  /*2170*/  SHF.R.S32.HI R161, RZ, 0x1f, R160 ;  /* 0x0000001fffa17819 */ /* 0x000fe400000114a0 */
[----:B------:R-:W-:Y:S01]  /*2180*/  IMAD R155, R4, UR9, R21 ;  /* 0x00000009049b7c24 */ /* 0x000fe2000f8e0215 */
[C---:B------:R-:W-:Y:S01]  /*2190*/  ISETP.GE.AND P0, PT, R160.reuse, UR8, PT ;  /* 0x00000008a0007c0c */ /* 0x040fe2000bf06270 */
[----:B------:R-:W-:Y:S01]  /*21a0*/  IMAD.SHL.U32 R21, R5, 0x100, RZ ;  /* 0x0000010005157824 */ /* 0x000fe200078e00ff */
[----:B------:R-:W-:Y:S01]  /*21b0*/  IADD3 R152, P1, R160, R152, RZ ;  /* 0x00000098a0987210 */ /* 0x000fe20007f3e0ff */
[----:B------:R-:W-:-:S03]  /*21c0*/  IMAD.WIDE R22, R16, 0x2, RZ ;  /* 0x0000000210167825 */ /* 0x000fc600078e02ff */
[----:B------:R-:W-:Y:S01]  /*21d0*/  ISETP.GE.OR P0, PT, R21, R154, P0 ;  /* 0x0000009a1500720c */ /* 0x000fe20000706670 */
[----:B------:R-:W-:Y:S01]  /*21e0*/  IMAD R6, R16, -0x2, R154 ;  /* 0xfffffffe10067824 */ /* 0x000fe200078e029a */
[----:B------:R-:W-:Y:S01]  /*21f0*/  IADD3.X R153, R161, R153, R155, P1, !PT ;  /* 0x00000099a1997210 */ /* 0x000fe20000ffe49b */
[----:B------:R-:W-:-:S04]  /*2200*/  IMAD.WIDE R170, R5, 0x100, R22 ;  /* 0x0000010005aa7825 */ /* 0x000fc800078e0216 */
[----:B------:R-:W-:-:S06]  /*2210*/  IMAD.IADD R5, R6, 0x1, -R21 ;  /* 0x0000000106057824 */ /* 0x000fcc00078e0a15 */
[----:B------:R-:W-:Y:S05]  /*2220*/  @P0 BRA `(.L_x_30) ;  /* 0x0000009000a00947 */ /* 0x000fea0003800000 */
[----:B------:R-:W0:Y:S01]  /*2230*/  LDC.64 R22, c[0x0][0x6c8] ;  /* 0x0001b200ff167b82 */ /* 0x000e220000000a00 */
[----:B---3-5:R-:W-:Y:S01]  /*2240*/  ISETP.NE.AND P0, PT, R10, RZ, PT ;  /* 0x000000ff0a00720c */ /* 0x028fe20003f05270 */
[----:B------:R-:W-:Y:S01]  /*2250*/  IMAD.IADD R166, R18, 0x1, -R160 ;  /* 0x0000000112a67824 */ /* 0x000fe200078e0aa0 */
[----:B------:R-:W-:Y:S01]  /*2260*/  ISETP.GT.AND P1, PT, R5, RZ, PT ;  /* 0x000000ff0500720c */ /* 0x000fe20003f24270 */
[----:B------:R-:W-:Y:S03]  /*2270*/  BSSY B0, `(.L_x_30) ;  /* 0x0000923000007945 */ /* 0x000fe60003800000 */
[----:B------:R-:W-:Y:S01]  /*2280*/  ISETP.GT.AND P5, PT, R166, RZ, P1 ;  /* 0x000000ffa600720c */ /* 0x000fe20000fa4270 */
[-C--:B0-----:R-:W-:Y:S02]  /*2290*/  IMAD R6, R171, R22.reuse, RZ ;  /* 0x00000016ab067224 */ /* 0x081fe400078e02ff */
[----:B------:R-:W-:-:S04]  /*22a0*/  IMAD.WIDE.U32 R172, R170, R22, R152 ;  /* 0x00000016aaac7225 */ /* 0x000fc800078e0098 */
[----:B------:R-:W-:-:S04]  /*22b0*/  IMAD R21, R170, R23, R6 ;  /* 0x00000017aa157224 */ /* 0x000fc800078e0206 */
[----:B------:R-:W-:Y:S01]  /*22c0*/  IMAD.IADD R163, R173, 0x1, R21 ;  /* 0x00000001ada37824 */ /* 0x000fe200078e0215 */
[----:B------:R-:W-:Y:S06]  /*22d0*/  @!P0 BRA `(.L_x_31) ;  /* 0x00000064006c8947 */ /* 0x000fec0003800000 */
[----:B------:R-:W-:Y:S01]  /*22e0*/  ULDC.64 UR8, c[0x0][0x6b8] ;  /* 0x0001ae0000087ab9 */ /* 0x000fe20000000a00 */
[----:B------:R-:W-:Y:S01]  /*22f0*/  ULDC.64 UR20, c[0x0][0x6b0] ;  /* 0x0001ac0000147ab9 */ /* 0x000fe20000000a00 */
[----:B------:R-:W-:Y:S01]  /*2300*/  IMAD.WIDE.U32 R152, R4, UR8, R14 ;  /* 0x0000000804987c25 */ /* 0x000fe2000f8e000e */
[----:B------:R-:W-:Y:S01]  /*2310*/  ULDC.64 UR22, c[0x0][0x6a8] ;  /* 0x0001aa0000167ab9 */ /* 0x000fe20000000a00 */
[----:B------:R-:W0:Y:S01]  /*2320*/  LDC.64 R168, c[0x0][0x6b0] ;  /* 0x0001ac00ffa87b82 */ /* 0x000e220000000a00 */
[----:B------:R-:W-:Y:S01]  /*2330*/  ULDC.64 UR10, c[0x0][0x6c0] ;  /* 0x0001b000000a7ab9 */ /* 0x000fe20000000a00 */
[----:B------:R-:W-:Y:S01]  /*2340*/  IMAD R21, R156, UR8, RZ ;  /* 0x000000089c157c24 */ /* 0x000fe2000f8e02ff */
[----:B------:R-:W-:-:S03]  /*2350*/  IADD3 R156, P0, R160, R152, RZ ;  /* 0x00000098a09c7210 */ /* 0x000fc60007f1e0ff */
[----:B------:R-:W-:Y:S02]  /*2360*/  IMAD R173, R4, UR9, R21 ;  /* 0x0000000904ad7c24 */ /* 0x000fe4000f8e0215 */
[----:B------:R-:W-:-:S03]  /*2370*/  IMAD R21, R171, UR20, RZ ;  /* 0x00000014ab157c24 */ /* 0x000fc6000f8e02ff */
[----:B------:R-:W-:Y:S01]  /*2380*/  IADD3.X R157, R161, R153, R173, P0, !PT ;  /* 0x00000099a19d7210 */ /* 0x000fe200007fe4ad */
[C---:B------:R-:W-:Y:S02]  /*2390*/  IMAD R167, R170.reuse, UR21, R21 ;  /* 0x00000015aaa77c24 */ /* 0x040fe4000f8e0215 */
[----:B------:R-:W-:-:S04]  /*23a0*/  IMAD.WIDE.U32 R152, R170, UR20, R156 ;  /* 0x00000014aa987c25 */ /* 0x000fc8000f8e009c */
[----:B------:R-:W-:Y:S01]  /*23b0*/  IMAD.IADD R21, R153, 0x1, R167 ;  /* 0x0000000199157824 */ /* 0x000fe200078e02a7 */
[----:B------:R-:W-:-:S04]  /*23c0*/  LEA R154, P0, R152, UR22, 0x2 ;  /* 0x00000016989a7c11 */ /* 0x000fc8000f8010ff */
[----:B------:R-:W-:-:S05]  /*23d0*/  LEA.HI.X R155, R152, UR23, R21, 0x2, P0 ;  /* 0x00000017989b7c11 */ /* 0x000fca00080f1415 */
[----:B------:R-:W3:Y:S01]  /*23e0*/  @P5 LDG.E.LTC128B R21, desc[UR16][R154.64] ;  /* 0x000000109a155981 */ /* 0x000ee2000c1e1920 */
[----:B------:R-:W-:Y:S01]  /*23f0*/  IMAD.WIDE.U32 R158, R170, UR20, R160 ;  /* 0x00000014aa9e7c25 */ /* 0x000fe2000f8e00a0 */
[----:B------:R-:W-:Y:S01]  /*2400*/  LEA R152, P0, R172, UR10, 0x2 ;  /* 0x0000000aac987c11 */ /* 0x000fe2000f8010ff */
[----:B------:R-:W-:Y:S02]  /*2410*/  BSSY B1, `(.L_x_32) ;  /* 0x0000016000017945 */ /* 0x000fe40003800000 */
[----:B0-----:R-:W-:Y:S01]  /*2420*/  IMAD.WIDE.U32 R170, R170, UR20, R168 ;  /* 0x00000014aaaa7c25 */ /* 0x001fe2000f8e00a8 */
[----:B------:R-:W-:Y:S02]  /*2430*/  IADD3 R162, P2, R14, R158, RZ ;  /* 0x0000009e0ea27210 */ /* 0x000fe40007f5e0ff */
[----:B------:R-:W-:Y:S01]  /*2440*/  LEA.HI.X R153, R172, UR11, R163, 0x2, P0 ;  /* 0x0000000bac997c11 */ /* 0x000fe200080f14a3 */
[----:B------:R-:W-:Y:S01]  /*2450*/  IMAD.IADD R177, R167, 0x1, R171 ;  /* 0x00000001a7b17824 */ /* 0x000fe200078e02ab */
[----:B------:R-:W-:-:S02]  /*2460*/  ISETP.GT.AND P0, PT, R5, 0x1, PT ;  /* 0x000000010500780c */ /* 0x000fc40003f04270 */
[----:B------:R-:W-:Y:S02]  /*2470*/  IADD3.X R163, R15, R167, R159, P2, !PT ;  /* 0x000000a70fa37210 */ /* 0x000fe400017fe49f */
[----:B------:R-:W-:Y:S01]  /*2480*/  ISETP.GT.AND P2, PT, R166, RZ, P0 ;  /* 0x000000ffa600720c */ /* 0x000fe20000744270 */
[----:B------:R-:W-:-:S04]  /*2490*/  IMAD.WIDE.U32 R162, R4, UR8, R162 ;  /* 0x0000000804a27c25 */ /* 0x000fc8000f8e00a2 */
[----:B------:R-:W-:Y:S02]  /*24a0*/  IMAD.IADD R159, R173, 0x1, R163 ;  /* 0x00000001ad9f7824 */ /* 0x000fe400078e02a3 */
[----:B---3--:R-:W-:-:S04]  /*24b0*/  IMAD R6, R21, R10, RZ ;  /* 0x0000000a15067224 */ /* 0x008fc800078e02ff */
[----:B--2---:R-:W-:Y:S01]  /*24c0*/  IMAD R175, R24, R11, R6 ;  /* 0x0000000b18af7224 */ /* 0x004fe200078e0206 */
[----:B------:R-:W-:Y:S02]  /*24d0*/  IADD3 R6, P6, R156, R170, RZ ;  /* 0x000000aa9c067210 */ /* 0x000fe40007fde0ff */
[----:B------:R-:W-:Y:S02]  /*24e0*/  LEA R156, P4, R22, R152, 0x2 ;  /* 0x00000098169c7211 */ /* 0x000fe400078810ff */
[----:B------:R0:W-:Y:S01]  /*24f0*/  @P5 STG.E desc[UR16][R152.64], R175 ;  /* 0x000000af98005986 */ /* 0x0001e2000c101910 */
[----:B------:R-:W-:Y:S01]  /*2500*/  IMAD.X R167, R177, 0x1, R157, P6 ;  /* 0x00000001b1a77824 */ /* 0x000fe200030e069d */
[----:B------:R-:W-:Y:S02]  /*2510*/  LEA R168, P6, R162, UR22, 0x2 ;  /* 0x00000016a2a87c11 */ /* 0x000fe4000f8c10ff */
[----:B------:R-:W-:Y:S02]  /*2520*/  LEA R158, P5, R6, UR22, 0x2 ;  /* 0x00000016069e7c11 */ /* 0x000fe4000f8a10ff */
[----:B------:R-:W-:-:S02]  /*2530*/  LEA.HI.X R169, R162, UR23, R159, 0x2, P6 ;  /* 0x00000017a2a97c11 */ /* 0x000fc4000b0f149f */
[----:B------:R-:W-:Y:S01]  /*2540*/  LEA.HI.X R159, R6, UR23, R167, 0x2, P5 ;  /* 0x00000017069f7c11 */ /* 0x000fe2000a8f14a7 */
[----:B------:R-:W-:Y:S08]  /*2550*/  @!P2 BRA `(.L_x_33) ;  /* 0x000000000004a947 */ /* 0x000ff00003800000 */
[----:B------:R1:W5:Y:S02]  /*2560*/  LDG.E.LTC128B R21, desc[UR16][R158.64] ;  /* 0x000000109e157981 */ /* 0x000364000c1e1920 */
.L_x_33:
[----:B------:R-:W-:Y:S05]  /*2570*/  BSYNC B1 ;  /* 0x0000000000017941 */ /* 0x000fea0003800000 */
.L_x_32:
[----:B-----5:R-:W-:Y:S01]  /*2580*/  IMAD R6, R21, R10, RZ ;  /* 0x0000000a15067224 */ /* 0x020fe200078e02ff */
[----:B------:R-:W-:Y:S01]  /*2590*/  LEA.HI.X R157, R22, R153, R23, 0x2, P4 ;  /* 0x00000099169d7211 */ /* 0x000fe200020f1417 */
[----:B------:R-:W-:Y:S01]  /*25a0*/  BSSY B1, `(.L_x_34) ;  /* 0x0000008000017945 */ /* 0x000fe20003800000 */
[----:B------:R-:W-:Y:S01]  /*25b0*/  ISETP.GT.AND P1, PT, R166, 0x8, P1 ;  /* 0x00000008a600780c */ /* 0x000fe20000f24270 */
[----:B------:R-:W-:Y:S01]  /*25c0*/  IMAD R163, R25, R11, R6 ;  /* 0x0000000b19a37224 */ /* 0x000fe200078e0206 */
[----:B------:R-:W-:-:S04]  /*25d0*/  IADD3 R24, P5, P6, R14, R170, R160 ;  /* 0x000000aa0e187210 */ /* 0x000fc80007ebe0a0 */
[----:B------:R2:W-:Y:S01]  /*25e0*/  @P2 STG.E desc[UR16][R156.64], R163 ;  /* 0x000000a39c002986 */ /* 0x0005e2000c101910 */
[----:B------:R-:W-:-:S06]  /*25f0*/  IADD3.X R25, R15, R177, R161, P5, P6 ;  /* 0x000000b10f197210 */ /* 0x000fcc0002fec4a1 */
[----:B------:R-:W-:Y:S05]  /*2600*/  @!P1 BRA `(.L_x_35) ;  /* 0x0000000000049947 */ /* 0x000fea0003800000 */
[----:B------:R3:W5:Y:S02]  /*2610*/  LDG.E.LTC128B R21, desc[UR16][R168.64+0x20] ;  /* 0x00002010a8157981 */ /* 0x000764000c1e1920 */
.L_x_35:
[----:B------:R-:W-:Y:S05]  /*2620*/  BSYNC B1 ;  /* 0x0000000000017941 */ /* 0x000fea0003800000 */
.L_x_34:
[----:B------:R-:W-:Y:S01]  /*2630*/  IMAD.WIDE.U32 R24, R4, UR8, R24 ;  /* 0x0000000804187c25 */ /* 0x000fe2000f8e0018 */
[----:B------:R-:W-:Y:S01]  /*2640*/  ISETP.GT.AND P0, PT, R166, 0x8, P0 ;  /* 0x00000008a600780c */ /* 0x000fe20000704270 */
[----:B------:R-:W-:Y:S01]  /*2650*/  USHF.L.U64.HI UR11, UR20, 0x5, UR21 ;  /* 0x00000005140b7899 */ /* 0x000fe20008010215 */
[----:B------:R-:W-:Y:S01]  /*2660*/  ISETP.GT.AND P2, PT, R5, 0x8, PT ;  /* 0x000000080500780c */ /* 0x000fe20003f44270 */
[----:B------:R-:W-:Y:S01]  /*2670*/  IMAD.IADD R25, R173, 0x1, R25 ;  /* 0x00000001ad197824 */ /* 0x000fe200078e0219 */
[C---:B------:R-:W-:Y:S01]  /*2680*/  LEA R160, P5, R24.reuse, UR22, 0x2 ;  /* 0x0000001618a07c11 */ /* 0x040fe2000f8a10ff */
[----:B-----5:R-:W-:Y:S01]  /*2690*/  IMAD R6, R21, R10, RZ ;  /* 0x0000000a15067224 */ /* 0x020fe200078e02ff */
[----:B------:R-:W-:Y:S01]  /*26a0*/  USHF.L.U32 UR10, UR20, 0x5, URZ ;  /* 0x00000005140a7899 */ /* 0x000fe2000800063f */
[----:B------:R-:W-:Y:S01]  /*26b0*/  BSSY B1, `(.L_x_36) ;  /* 0x0000009000017945 */ /* 0x000fe20003800000 */
[----:B------:R-:W-:Y:S01]  /*26c0*/  LEA.HI.X R161, R24, UR23, R25, 0x2, P5 ;  /* 0x0000001718a17c11 */ /* 0x000fe2000a8f1419 */
[----:B--2---:R-:W-:Y:S01]  /*26d0*/  IMAD R163, R26, R11, R6 ;  /* 0x0000000b1aa37224 */ /* 0x004fe200078e0206 */
[----:B------:R-:W-:Y:S01]  /*26e0*/  ISETP.GT.AND P4, PT, R166, RZ, P2 ;  /* 0x000000ffa600720c */ /* 0x000fe20001784270 */
[----:B------:R-:W-:-:S02]  /*26f0*/  @P1 IMAD.MOV.U32 R24, RZ, RZ, R152 ;  /* 0x000000ffff181224 */ /* 0x000fc400078e0098 */
[----:B------:R-:W-:-:S05]  /*2700*/  @P1 IMAD.MOV.U32 R25, RZ, RZ, R153 ;  /* 0x000000ffff191224 */ /* 0x000fca00078e0099 */
[----:B------:R2:W-:Y:S01]  /*2710*/  @P1 STG.E desc[UR16][R24.64+0x20], R163 ;  /* 0x000020a318001986 */ /* 0x0005e2000c101910 */
[----:B------:R-:W-:Y:S05]  /*2720*/  @!P0 BRA `(.L_x_37) ;  /* 0x0000000000048947 */ /* 0x000fea0003800000 */
[----:B------:R4:W5:Y:S02]  /*2730*/  LDG.E.LTC128B R21, desc[UR16][R160.64+0x20] ;  /* 0x00002010a0157981 */ /* 0x000964000c1e1920 */
.L_x_37:
[----:B------:R-:W-:Y:S05]  /*2740*/  BSYNC B1 ;  /* 0x0000000000017941 */ /* 0x000fea0003800000 */
.L_x_36:
[----:B-----5:R-:W-:Y:S01]  /*2750*/  IMAD R4, R21, R10, RZ ;  /* 0x0000000a15047224 */ /* 0x020fe200078e02ff */
[----:B--2---:R-:W-:Y:S01]  /*2760*/  IADD3 R24, P1, R154, UR10, RZ ;  /* 0x0000000a9a187c10 */ /* 0x004fe2000ff3e0ff */
[----:B------:R-:W-:Y:S02]  /*2770*/  IMAD.MOV.U32 R167, RZ, RZ, R21 ;  /* 0x000000ffffa77224 */ /* 0x000fe400078e0015 */
[----:B---3--:R-:W-:Y:S01]  /*2780*/  IMAD R169, R27, R11, R4 ;  /* 0x0000000b1ba97224 */ /* 0x008fe200078e0204 */
[----:B------:R-:W-:Y:S01]  /*2790*/  IADD3.X R25, R155, UR11, RZ, P1, !PT ;  /* 0x0000000b9b197c10 */ /* 0x000fe20008ffe4ff */
[----:B------:R-:W-:Y:S02]  /*27a0*/  @P0 IMAD.MOV.U32 R26, RZ, RZ, R156 ;  /* 0x000000ffff1a0224 */ /* 0x000fe400078e009c */
[----:B------:R-:W-:-:S05]  /*27b0*/  @P0 IMAD.MOV.U32 R27, RZ, RZ, R157 ;  /* 0x000000ffff1b0224 */ /* 0x000fca00078e009d */
[----:B------:R2:W-:Y:S04]  /*27c0*/  @P0 STG.E desc[UR16][R26.64+0x20], R169 ;  /* 0x000020a91a000986 */ /* 0x0005e8000c101910 */
[----:B------:R-:W3:Y:S01]  /*27d0*/  @P4 LDG.E.LTC128B R167, desc[UR16][R24.64] ;  /* 0x0000001018a74981 */ /* 0x000ee2000c1e1920 */
[C---:B------:R-:W-:Y:S01]  /*27e0*/  IMAD.SHL.U32 R4, R22.reuse, 0x20, RZ ;  /* 0x0000002016047824 */ /* 0x040fe200078e00ff */
[----:B------:R-:W-:Y:S01]  /*27f0*/  SHF.L.U64.HI R6, R22, 0x5, R23 ;  /* 0x0000000516067819 */ /* 0x000fe20000010217 */
[----:B------:R-:W-:Y:S01]  /*2800*/  BSSY B1, `(.L_x_38) ;  /* 0x000000c000017945 */ /* 0x000fe20003800000 */
[----:B------:R-:W-:Y:S02]  /*2810*/  ISETP.GT.AND P0, PT, R5, 0x9, PT ;  /* 0x000000090500780c */ /* 0x000fe40003f04270 */
[----:B----4-:R-:W-:-:S02]  /*2820*/  IADD3 R160, P5, R4, R152, RZ ;  /* 0x0000009804a07210 */ /* 0x010fc40007fbe0ff */
[----:B------:R-:W-:-:S03]  /*2830*/  ISETP.GT.AND P1, PT, R166, RZ, P0 ;  /* 0x000000ffa600720c */ /* 0x000fc60000724270 */
[----:B------:R-:W-:Y:S01]  /*2840*/  IMAD.X R161, R6, 0x1, R153, P5 ;  /* 0x0000000106a17824 */ /* 0x000fe200028e0699 */
[----:B------:R-:W-:-:S04]  /*2850*/  IADD3 R162, P5, R158, UR10, RZ ;  /* 0x0000000a9ea27c10 */ /* 0x000fc8000ffbe0ff */
[----:B------:R-:W-:Y:S01]  /*2860*/  IADD3.X R163, R159, UR11, RZ, P5, !PT ;  /* 0x0000000b9fa37c10 */ /* 0x000fe2000affe4ff */
[----:B---3--:R-:W-:-:S04]  /*2870*/  IMAD R21, R167, R10, RZ ;  /* 0x0000000aa7157224 */ /* 0x008fc800078e02ff */
[----:B------:R-:W-:-:S05]  /*2880*/  IMAD R21, R28, R11, R21 ;  /* 0x0000000b1c157224 */ /* 0x000fca00078e0215 */
[----:B------:R2:W-:Y:S01]  /*2890*/  @P4 STG.E desc[UR16][R160.64], R21 ;  /* 0x00000015a0004986 */ /* 0x0005e2000c101910 */
[----:B------:R-:W-:Y:S05]  /*28a0*/  @!P1 BRA `(.L_x_39) ;  /* 0x0000000000049947 */ /* 0x000fea0003800000 */
[----:B------:R3:W5:Y:S02]  /*28b0*/  LDG.E.LTC128B R167, desc[UR16][R162.64] ;  /* 0x00000010a2a77981 */ /* 0x000764000c1e1920 */
.L_x_39:
[----:B------:R-:W-:Y:S05]  /*28c0*/  BSYNC B1 ;  /* 0x0000000000017941 */ /* 0x000fea0003800000 */
.L_x_38:
[----:B------:R-:W-:Y:S01]  /*28d0*/  UIADD3 UR8, UP0, UR10, 0x20, URZ ;  /* 0x000000200a087890 */ /* 0x000fe2000ff1e03f */
[----:B------:R-:W-:Y:S01]  /*28e0*/  ISETP.GT.AND P2, PT, R166, 0x8, P2 ;  /* 0x00000008a600780c */ /* 0x000fe20001744270 */
[----:B-----5:R-:W-:Y:S01]  /*28f0*/  IMAD R22, R167, R10, RZ ;  /* 0x0000000aa7167224 */ /* 0x020fe200078e02ff */
[----:B--2---:R-:W-:Y:S01]  /*2900*/  IADD3 R26, P4, R4, R156, RZ ;  /* 0x0000009c041a7210 */ /* 0x004fe20007f9e0ff */
[----:B------:R-:W-:Y:S02]  /*2910*/  UIADD3.X UR9, URZ, UR11, URZ, UP0, !UPT ;  /* 0x0000000b3f097290 */ /* 0x000fe400087fe43f */
[----:B------:R-:W-:Y:S01]  /*2920*/  IADD3 R28, P5, R154, UR8, RZ ;  /* 0x000000089a1c7c10 */ /* 0x000fe2000ffbe0ff */
[----:B------:R-:W-:Y:S02]  /*2930*/  IMAD R169, R29, R11, R22 ;  /* 0x0000000b1da97224 */ /* 0x000fe400078e0216 */
[----:B------:R-:W-:Y:S01]  /*2940*/  IMAD.X R27, R6, 0x1, R157, P4 ;  /* 0x00000001061b7824 */ /* 0x000fe200020e069d */
[----:B------:R-:W-:-:S04]  /*2950*/  IADD3.X R29, R155, UR9, RZ, P5, !PT ;  /* 0x000000099b1d7c10 */ /* 0x000fc8000affe4ff */
[----:B------:R2:W-:Y:S04]  /*2960*/  @P1 STG.E desc[UR16][R26.64], R169 ;  /* 0x000000a91a001986 */ /* 0x0005e8000c101910 */
[----:B------:R-:W4:Y:S01]  /*2970*/  @P2 LDG.E.LTC128B R167, desc[UR16][R28.64] ;  /* 0x000000101ca72981 */ /* 0x000f22000c1e1920 */
[----:B------:R-:W-:Y:S01]  /*2980*/  IADD3 R22, P1, R4, 0x20, RZ ;  /* 0x0000002004167810 */ /* 0x000fe20007f3e0ff */
[----:B------:R-:W-:Y:S01]  /*2990*/  BSSY B1, `(.L_x_40) ;  /* 0x000000c000017945 */ /* 0x000fe20003800000 */
[----:B------:R-:W-:Y:S02]  /*29a0*/  ISETP.GT.AND P4, PT, R166, 0x8, P0 ;  /* 0x00000008a600780c */ /* 0x000fe40000784270 */
[----:B0-----:R-:W-:Y:S01]  /*29b0*/  IADD3 R152, P5, R22, R152, RZ ;  /* 0x0000009816987210 */ /* 0x001fe20007fbe0ff */
[----:B------:R-:W-:Y:S01]  /*29c0*/  IMAD.X R21, RZ, RZ, R6, P1 ;  /* 0x000000ffff157224 */ /* 0x000fe200008e0606 */
[----:B------:R-:W-:-:S03]  /*29d0*/  IADD3 R154, P0, R158, UR8, RZ ;  /* 0x000000089e9a7c10 */ /* 0x000fc6000ff1e0ff */
[----:B------:R-:W-:Y:S01]  /*29e0*/  IMAD.X R153, R21, 0x1, R153, P5 ;  /* 0x0000000115997824 */ /* 0x000fe200028e0699 */
[----:B------:R-:W-:Y:S01]  /*29f0*/  IADD3.X R155, R159, UR9, RZ, P0, !PT ;  /* 0x000000099f9b7c10 */ /* 0x000fe200087fe4ff */
[----:B----4-:R-:W-:-:S04]  /*2a00*/  IMAD R23, R167, R10, RZ ;  /* 0x0000000aa7177224 */ /* 0x010fc800078e02ff */
[----:B------:R-:W-:-:S05]  /*2a10*/  IMAD R23, R30, R11, R23 ;  /* 0x0000000b1e177224 */ /* 0x000fca00078e0217 */
[----:B------:R2:W-:Y:S01]  /*2a20*/  @P2 STG.E desc[UR16][R152.64], R23 ;  /* 0x0000001798002986 */ /* 0x0005e2000c101910 */
[----:B------:R-:W-:Y:S05]  /*2a30*/  @!P4 BRA `(.L_x_41) ;  /* 0x000000000004c947 */ /* 0x000fea0003800000 */
[----:B------:R0:W5:Y:S02]  /*2a40*/  LDG.E.LTC128B R167, desc[UR16][R154.64] ;  /* 0x000000109aa77981 */ /* 0x000164000c1e1920 */
.L_x_41:
[----:B------:R-:W-:Y:S05]  /*2a50*/  BSYNC B1 ;  /* 0x0000000000017941 */ /* 0x000fea0003800000 */
.L_x_40:
[----:B-----5:R-:W-:Y:S01]  /*2a60*/  IMAD R28, R167, R10, RZ ;  /* 0x0000000aa71c7224 */ /* 0x020fe200078e02ff */
[----:B------:R-:W-:Y:S01]  /*2a70*/  IADD3 R30, P2, R22, R156, RZ ;  /* 0x0000009c161e7210 */ /* 0x000fe20007f5e0ff */
[----:B------:R-:W-:Y:S01]  /*2a80*/  BSSY B1, `(.L_x_42) ;  /* 0x000000c000017945 */ /* 0x000fe20003800000 */
[----:B------:R-:W-:Y:S01]  /*2a90*/  ISETP.GT.AND P1, PT, R5, 0x10, PT ;  /* 0x000000100500780c */ /* 0x000fe20003f24270 */
[----:B--2---:R-:W-:Y:S01]  /*2aa0*/  IMAD R23, R31, R11, R28 ;  /* 0x0000000b1f177224 */ /* 0x004fe200078e021c */
[----:B------:R-:W-:Y:S01]  /*2ab0*/  ISETP.GT.AND P0, PT, R5, 0x11, PT ;  /* 0x000000110500780c */ /* 0x000fe20003f04270 */
[----:B------:R-:W-:Y:S01]  /*2ac0*/  IMAD.X R31, R21, 0x1, R157, P2 ;  /* 0x00000001151f7824 */ /* 0x000fe200010e069d */
[----:B------:R-:W-:Y:S02]  /*2ad0*/  ISETP.GT.AND P5, PT, R166, RZ, P1 ;  /* 0x000000ffa600720c */ /* 0x000fe40000fa4270 */
[----:B------:R-:W-:Y:S02]  /*2ae0*/  IADD3 R152, P2, R24, UR10, RZ ;  /* 0x0000000a18987c10 */ /* 0x000fe4000ff5e0ff */
[----:B------:R2:W-:Y:S01]  /*2af0*/  @P4 STG.E desc[UR16][R30.64], R23 ;  /* 0x000000171e004986 */ /* 0x0005e2000c101910 */
[----:B------:R-:W-:-:S02]  /*2b00*/  IADD3 R28, P6, R160, R4, RZ ;  /* 0x00000004a01c7210 */ /* 0x000fc40007fde0ff */
[----:B------:R-:W-:-:S06]  /*2b10*/  IADD3.X R153, R25, UR11, RZ, P2, !PT ;  /* 0x0000000b19997c10 */ /* 0x000fcc00097fe4ff */
[----:B------:R-:W-:Y:S05]  /*2b20*/  @!P5 BRA `(.L_x_43) ;  /* 0x000000000004d947 */ /* 0x000fea0003800000 */
[----:B------:R4:W5:Y:S02]  /*2b30*/  LDG.E.LTC128B R167, desc[UR16][R152.64] ;  /* 0x0000001098a77981 */ /* 0x000964000c1e1920 */
.L_x_43:
[----:B------:R-:W-:Y:S05]  /*2b40*/  BSYNC B1 ;  /* 0x0000000000017941 */ /* 0x000fea0003800000 */
.L_x_42:
[----:B--2--5:R-:W-:Y:S01]  /*2b50*/  IMAD R23, R167, R10, RZ ;  /* 0x0000000aa7177224 */ /* 0x024fe200078e02ff */
[----:B------:R-:W-:Y:S01]  /*2b60*/  ISETP.GT.AND P2, PT, R166, RZ, P0 ;  /* 0x000000ffa600720c */ /* 0x000fe20000744270 */
[----:B------:R-:W-:Y:S01]  /*2b70*/  IMAD.X R29, R161, 0x1, R6, P6 ;  /* 0x00000001a11d7824 */ /* 0x000fe200030e0606 */
[----:B0-----:R-:W-:Y:S01]  /*2b80*/  IADD3 R154, P6, R162, UR10, RZ ;  /* 0x0000000aa29a7c10 */ /* 0x001fe2000ffde0ff */
[----:B------:R-:W-:Y:S01]  /*2b90*/  IMAD R23, R32, R11, R23 ;  /* 0x0000000b20177224 */ /* 0x000fe200078e0217 */
[----:B------:R-:W-:Y:S01]  /*2ba0*/  BSSY B1, `(.L_x_44) ;  /* 0x0000006000017945 */ /* 0x000fe20003800000 */
[----:B------:R-:W-:Y:S02]  /*2bb0*/  IADD3 R30, P4, R26, R4, RZ ;  /* 0x000000041a1e7210 */ /* 0x000fe40007f9e0ff */
[----:B------:R-:W-:Y:S01]  /*2bc0*/  IADD3.X R155, R163, UR11, RZ, P6, !PT ;  /* 0x0000000ba39b7c10 */ /* 0x000fe2000b7fe4ff */
[----:B------:R0:W-:Y:S05]  /*2bd0*/  @P5 STG.E desc[UR16][R28.64], R23 ;  /* 0x000000171c005986 */ /* 0x0001ea000c101910 */
[----:B------:R-:W-:Y:S05]  /*2be0*/  @!P2 BRA `(.L_x_45) ;  /* 0x000000000004a947 */ /* 0x000fea0003800000 */
[----:B------:R2:W5:Y:S02]  /*2bf0*/  LDG.E.LTC128B R167, desc[UR16][R154.64] ;  /* 0x000000109aa77981 */ /* 0x000564000c1e1920 */
.L_x_45:
[----:B------:R-:W-:Y:S05]  /*2c00*/  BSYNC B1 ;  /* 0x0000000000017941 */ /* 0x000fea0003800000 */
.L_x_44:
[----:B-----5:R-:W-:Y:S01]  /*2c10*/  IMAD R32, R167, R10, RZ ;  /* 0x0000000aa7207224 */ /* 0x020fe200078e02ff */
[----:B------:R-:W-:Y:S01]  /*2c20*/  ISETP.GT.AND P1, PT, R166, 0x8, P1 ;  /* 0x00000008a600780c */ /* 0x000fe20000f24270 */
[----:B------:R-:W-:Y:S01]  /*2c30*/  IMAD.X R31, R27, 0x1, R6, P4 ;  /* 0x000000011b1f7824 */ /* 0x000fe200020e0606 */
[----:B------:R-:W-:Y:S01]  /*2c40*/  IADD3 R24, P4, R24, UR8, RZ ;  /* 0x0000000818187c10 */ /* 0x000fe2000ff9e0ff */
[----:B------:R-:W-:Y:S01]  /*2c50*/  IMAD R33, R33, R11, R32 ;  /* 0x0000000b21217224 */ /* 0x000fe200078e0220 */
[----:B------:R-:W-:Y:S01]  /*2c60*/  BSSY B1, `(.L_x_46) ;  /* 0x0000006000017945 */ /* 0x000fe20003800000 */
[----:B------:R-:W-:Y:S02]  /*2c70*/  IADD3 R32, P5, R22, R160, RZ ;  /* 0x000000a016207210 */ /* 0x000fe40007fbe0ff */
[----:B------:R-:W-:Y:S01]  /*2c80*/  IADD3.X R25, R25, UR9, RZ, P4, !PT ;  /* 0x0000000919197c10 */ /* 0x000fe2000a7fe4ff */
[----:B------:R0:W-:Y:S05]  /*2c90*/  @P2 STG.E desc[UR16][R30.64], R33 ;  /* 0x000000211e002986 */ /* 0x0001ea000c101910 */
[----:B------:R-:W-:Y:S05]  /*2ca0*/  @!P1 BRA `(.L_x_47) ;  /* 0x0000000000049947 */ /* 0x000fea0003800000 */
[----:B------:R0:W5:Y:S02]  /*2cb0*/  LDG.E.LTC128B R167, desc[UR16][R24.64] ;  /* 0x0000001018a77981 */ /* 0x000164000c1e1920 */
.L_x_47:
[----:B------:R-:W-:Y:S05]  /*2cc0*/  BSYNC B1 ;  /* 0x0000000000017941 */ /* 0x000fea0003800000 */
.L_x_46:
[----:B0----5:R-:W-:Y:S01]  /*2cd0*/  IMAD R23, R167, R10, RZ ;  /* 0x0000000aa7177224 */ /* 0x021fe200078e02ff */
[----:B------:R-:W-:Y:S01]  /*2ce0*/  ISETP.GT.AND P2, PT, R166, 0x8, P0 ;  /* 0x00000008a600780c */ /* 0x000fe20000744270 */
[----:B------:R-:W-:Y:S01]  /*2cf0*/  IMAD.X R33, R21, 0x1, R161, P5 ;  /* 0x0000000115217824 */ /* 0x000fe200028e06a1 */
[----:B------:R-:W-:Y:S01]  /*2d00*/  IADD3 R24, P0, R162, UR8, RZ ;  /* 0x00000008a2187c10 */ /* 0x000fe2000ff1e0ff */
[----:B------:R-:W-:Y:S01]  /*2d10*/  IMAD R23, R34, R11, R23 ;  /* 0x0000000b22177224 */ /* 0x000fe200078e0217 */
[----:B------:R-:W-:Y:S02]  /*2d20*/  BSSY B1, `(.L_x_48) ;  /* 0x0000005000017945 */ /* 0x000fe40003800000 */
[----:B------:R-:W-:Y:S02]  /*2d30*/  IADD3.X R25, R163, UR9, RZ, P0, !PT ;  /* 0x00000009a3197c10 */ /* 0x000fe400087fe4ff */
[----:B------:R0:W-:Y:S05]  /*2d40*/  @P1 STG.E desc[UR16][R32.64], R23 ;  /* 0x0000001720001986 */ /* 0x0001ea000c101910 */
[----:B------:R-:W-:Y:S05]  /*2d50*/  @!P2 BRA `(.L_x_49) ;  /* 0x000000000004a947 */ /* 0x000fea0003800000 */
[----:B------:R0:W5:Y:S02]  /*2d60*/  LDG.E.LTC128B R167, desc[UR16][R24.64] ;  /* 0x0000001018a77981 */ /* 0x000164000c1e1920 */
.L_x_49:
[----:B------:R-:W-:Y:S05]  /*2d70*/  BSYNC B1 ;  /* 0x0000000000017941 */ /* 0x000fea0003800000 */
.L_x_48:
[----:B------:R-:W-:Y:S01]  /*2d80*/  IADD3 R26, P5, R22, R26, RZ ;  /* 0x0000001a161a7210 */ /* 0x000fe20007fbe0ff */
[----:B0----5:R-:W-:Y:S01]  /*2d90*/  IMAD R24, R167, R10, RZ ;  /* 0x0000000aa7187224 */ /* 0x021fe200078e02ff */
[----:B------:R-:W-:Y:S01]  /*2da0*/  ISETP.GT.AND P1, PT, R5, 0x18, PT ;  /* 0x000000180500780c */ /* 0x000fe20003f24270 */
[----:B------:R-:W-:Y:S01]  /*2db0*/  BSSY B1, `(.L_x_50) ;  /* 0x000000b000017945 */ /* 0x000fe20003800000 */
[----:B------:R-:W-:Y:S01]  /*2dc0*/  IADD3 R32, P6, R152, UR10, RZ ;  /* 0x0000000a98207c10 */ /* 0x000fe2000ffde0ff */
[----:B------:R-:W-:Y:S01]  /*2dd0*/  IMAD R35, R35, R11, R24 ;  /* 0x0000000b23237224 */ /* 0x000fe200078e0218 */
[----:B------:R-:W-:Y:S01]  /*2de0*/  ISETP.GT.AND P4, PT, R166, RZ, P1 ;  /* 0x000000ffa600720c */ /* 0x000fe20000f84270 */
[----:B------:R-:W-:Y:S01]  /*2df0*/  IMAD.X R27, R21, 0x1, R27, P5 ;  /* 0x00000001151b7824 */ /* 0x000fe200028e061b */
[----:B------:R-:W-:Y:S02]  /*2e00*/  ISETP.GT.AND P0, PT, R5, 0x19, PT ;  /* 0x000000190500780c */ /* 0x000fe40003f04270 */
[----:B------:R-:W-:-:S02]  /*2e10*/  IADD3 R24, P5, R28, R4, RZ ;  /* 0x000000041c187210 */ /* 0x000fc40007fbe0ff */
[----:B------:R0:W-:Y:S01]  /*2e20*/  @P2 STG.E desc[UR16][R26.64], R35 ;  /* 0x000000231a002986 */ /* 0x0001e2000c101910 */
[----:B------:R-:W-:-:S06]  /*2e30*/  IADD3.X R33, R153, UR11, RZ, P6, !PT ;  /* 0x0000000b99217c10 */ /* 0x000fcc000b7fe4ff */
[----:B------:R-:W-:Y:S05]  /*2e40*/  @!P4 BRA `(.L_x_51) ;  /* 0x000000000004c947 */ /* 0x000fea0003800000 */
[----:B------:R0:W5:Y:S02]  /*2e50*/  LDG.E.LTC128B R167, desc[UR16][R32.64] ;  /* 0x0000001020a77981 */ /* 0x000164000c1e1920 */
.L_x_51:
[----:B------:R-:W-:Y:S05]  /*2e60*/  BSYNC B1 ;  /* 0x0000000000017941 */ /* 0x000fea0003800000 */
.L_x_50:
[----:B-----5:R-:W-:Y:S01]  /*2e70*/  IMAD R23, R167, R10, RZ ;  /* 0x0000000aa7177224 */ /* 0x020fe200078e02ff */
[----:B------:R-:W-:Y:S01]  /*2e80*/  ISETP.GT.AND P2, PT, R166, RZ, P0 ;  /* 0x000000ffa600720c */ /* 0x000fe20000744270 */
[----:B------:R-:W-:Y:S01]  /*2e90*/  IMAD.X R25, R29, 0x1, R6, P5 ;  /* 0x000000011d197824 */ /* 0x000fe200028e0606 */
[----:B------:R-:W-:Y:S01]  /*2ea0*/  IADD3 R34, P6, R154, UR10, RZ ;  /* 0x0000000a9a227c10 */ /* 0x000fe2000ffde0ff */
[----:B------:R-:W-:Y:S01]  /*2eb0*/  IMAD R23, R36, R11, R23 ;  /* 0x0000000b24177224 */ /* 0x000fe200078e0217 */
[----:B------:R-:W-:Y:S01]  /*2ec0*/  BSSY B1, `(.L_x_52) ;  /* 0x0000006000017945 */ /* 0x000fe20003800000 */
[----:B0-----:R-:W-:Y:S02]  /*2ed0*/  IADD3 R26, P5, R30, R4, RZ ;  /* 0x000000041e1a7210 */ /* 0x001fe40007fbe0ff */
[----:B------:R-:W-:Y:S01]  /*2ee0*/  IADD3.X R35, R155, UR11, RZ, P6, !PT ;  /* 0x0000000b9b237c10 */ /* 0x000fe2000b7fe4ff */
[----:B------:R0:W-:Y:S05]  /*2ef0*/  @P4 STG.E desc[UR16][R24.64], R23 ;  /* 0x0000001718004986 */ /* 0x0001ea000c101910 */
[----:B------:R-:W-:Y:S05]  /*2f00*/  @!P2 BRA `(.L_x_53) ;  /* 0x000000000004a947 */ /* 0x000fea0003800000 */
[----:B------:R0:W5:Y:S02]  /*2f10*/  LDG.E.LTC128B R167, desc[UR16][R34.64] ;  /* 0x0000001022a77981 */ /* 0x000164000c1e1920 */
.L_x_53:
[----:B------:R-:W-:Y:S05]  /*2f20*/  BSYNC B1 ;  /* 0x0000000000017941 */ /* 0x000fea0003800000 */
.L_x_52:
[----:B-----5:R-:W-:Y:S01]  /*2f30*/  IMAD R36, R167, R10, RZ ;  /* 0x0000000aa7247224 */ /* 0x020fe200078e02ff */
[----:B------:R-:W-:Y:S01]  /*2f40*/  ISETP.GT.AND P1, PT, R166, 0x8, P1 ;  /* 0x00000008a600780c */ /* 0x000fe20000f24270 */
[----:B------:R-:W-:Y:S01]  /*2f50*/  IMAD.X R27, R31, 0x1, R6, P5 ;  /* 0x000000011f1b7824 */ /* 0x000fe200028e0606 */
[----:B------:R-:W-:Y:S01]  /*2f60*/  BSSY B1, `(.L_x_54) ;  /* 0x0000008000017945 */ /* 0x000fe20003800000 */
[----:B0-----:R-:W-:Y:S01]  /*2f70*/  IMAD R23, R37, R11, R36 ;  /* 0x0000000b25177224 */ /* 0x001fe200078e0224 */
[----:B------:R-:W-:Y:S02]  /*2f80*/  IADD3 R36, P4, R152, UR8, RZ ;  /* 0x0000000898247c10 */ /* 0x000fe4000ff9e0ff */
[----:B------:R-:W-:Y:S02]  /*2f90*/  IADD3 R156, P5, R28, R22, RZ ;  /* 0x000000161c9c7210 */ /* 0x000fe40007fbe0ff */
[----:B------:R0:W-:Y:S01]  /*2fa0*/  @P2 STG.E desc[UR16][R26.64], R23 ;  /* 0x000000171a002986 */ /* 0x0001e2000c101910 */
[----:B------:R-:W-:-:S04]  /*2fb0*/  IADD3.X R37, R153, UR9, RZ, P4, !PT ;  /* 0x0000000999257c10 */ /* 0x000fc8000a7fe4ff */
[----:B------:R-:W-:Y:S06]  /*2fc0*/  @!P1 BRA `(.L_x_55) ;  /* 0x0000000000049947 */ /* 0x000fec0003800000 */
[----:B------:R0:W5:Y:S02]  /*2fd0*/  LDG.E.LTC128B R167, desc[UR16][R36.64] ;  /* 0x0000001024a77981 */ /* 0x000164000c1e1920 */
.L_x_55:
[----:B------:R-:W-:Y:S05]  /*2fe0*/  BSYNC B1 ;  /* 0x0000000000017941 */ /* 0x000fea0003800000 */
.L_x_54:
        /* <DEDUP_REMOVED lines=10> */
.L_x_57:
[----:B------:R-:W-:Y:S05]  /*3090*/  BSYNC B1 ;  /* 0x0000000000017941 */ /* 0x000fea0003800000 */
.L_x_56:
        /* <DEDUP_REMOVED lines=14> */
.L_x_59:
[----:B------:R-:W-:Y:S05]  /*3180*/  BSYNC B1 ;  /* 0x0000000000017941 */ /* 0x000fea0003800000 */
.L_x_58:
        /* <DEDUP_REMOVED lines=11> */
.L_x_61:
[----:B------:R-:W-:Y:S05]  /*3240*/  BSYNC B1 ;  /* 0x0000000000017941 */ /* 0x000fea0003800000 */
.L_x_60:
        /* <DEDUP_REMOVED lines=11> */
.L_x_63:
[----:B------:R-:W-:Y:S05]  /*3300*/  BSYNC B1 ;  /* 0x0000000000017941 */ /* 0x000fea0003800000 */
.L_x_62:
        /* <DEDUP_REMOVED lines=10> */
.L_x_65:
[----:B------:R-:W-:Y:S05]  /*33b0*/  BSYNC B1 ;  /* 0x0000000000017941 */ /* 0x000fea0003800000 */
.L_x_64:
        /* <DEDUP_REMOVED lines=14> */
.L_x_67:
[----:B------:R-:W-:Y:S05]  /*34a0*/  BSYNC B1 ;  /* 0x0000000000017941 */ /* 0x000fea0003800000 */
.L_x_66:
        /* <DEDUP_REMOVED lines=11> */
.L_x_69:
[----:B------:R-:W-:Y:S05]  /*3560*/  BSYNC B1 ;  /* 0x0000000000017941 */ /* 0x000fea0003800000 */
.L_x_68:
        /* <DEDUP_REMOVED lines=11> */
.L_x_71:
[----:B------:R-:W-:Y:S05]  /*3620*/  BSYNC B1 ;  /* 0x0000000000017941 */ /* 0x000fea0003800000 */
.L_x_70:
        /* <DEDUP_REMOVED lines=10> */
.L_x_73:
[----:B------:R-:W-:Y:S05]  /*36d0*/  BSYNC B1 ;  /* 0x0000000000017941 */ /* 0x000fea0003800000 */
.L_x_72:
        /* <DEDUP_REMOVED lines=14> */
.L_x_75:
[----:B------:R-:W-:Y:S05]  /*37c0*/  BSYNC B1 ;  /* 0x0000000000017941 */ /* 0x000fea0003800000 */
.L_x_74:
        /* <DEDUP_REMOVED lines=11> */
.L_x_77:
[----:B------:R-:W-:Y:S05]  /*3880*/  BSYNC B1 ;  /* 0x0000000000017941 */ /* 0x000fea0003800000 */
.L_x_76:
        /* <DEDUP_REMOVED lines=11> */
.L_x_79:
[----:B------:R-:W-:Y:S05]  /*3940*/  BSYNC B1 ;  /* 0x0000000000017941 */ /* 0x000fea0003800000 */
.L_x_78:
        /* <DEDUP_REMOVED lines=10> */
.L_x_81:
[----:B------:R-:W-:Y:S05]  /*39f0*/  BSYNC B1 ;  /* 0x0000000000017941 */ /* 0x000fea0003800000 */
.L_x_80:
[----:B0-----:R-:W-:Y:S01]  /*3a00*/  IADD3 R24, P5, R26, R22, RZ ;  /* 0x000000161a187210 */ /* 0x001fe20007fbe0ff */
[----:B-----5:R-:W-:Y:S01]  /*3a10*/  IMAD R32, R167, R10, RZ ;  /* 0x0000000aa7207224 */ /* 0x020fe200078e02ff */
        /* <DEDUP_REMOVED lines=12> */
.L_x_83:
[----:B------:R-:W-:Y:S05]  /*3ae0*/  BSYNC B1 ;  /* 0x0000000000017941 */ /* 0x000fea0003800000 */
.L_x_82:
        /* <DEDUP_REMOVED lines=11> */
.L_x_85:
[----:B------:R-:W-:Y:S05]  /*3ba0*/  BSYNC B1 ;  /* 0x0000000000017941 */ /* 0x000fea0003800000 */
.L_x_84:
        /* <DEDUP_REMOVED lines=11> */
.L_x_87:
[----:B------:R-:W-:Y:S05]  /*3c60*/  BSYNC B1 ;  /* 0x0000000000017941 */ /* 0x000fea0003800000 */
.L_x_86:
        /* <DEDUP_REMOVED lines=10> */
.L_x_89:
[----:B------:R-:W-:Y:S05]  /*3d10*/  BSYNC B1 ;  /* 0x0000000000017941 */ /* 0x000fea0003800000 */
.L_x_88:
        /* <DEDUP_REMOVED lines=14> */
.L_x_91:
[----:B------:R-:W-:Y:S05]  /*3e00*/  BSYNC B1 ;  /* 0x0000000000017941 */ /* 0x000fea0003800000 */
.L_x_90:
[----:B-----5:R-:W-:Y:S01]  /*3e10*/  IMAD R23, R167, R10, RZ ;  /* 0x0000000aa7177224 */ /* 0x020fe200078e02ff */
        /* <DEDUP_REMOVED lines=10> */
.L_x_93:
[----:B------:R-:W-:Y:S05]  /*3ec0*/  BSYNC B1 ;  /* 0x0000000000017941 */ /* 0x000fea0003800000 */
.L_x_92:
        /* <DEDUP_REMOVED lines=11> */
.L_x_95:
[----:B------:R-:W-:Y:S05]  /*3f80*/  BSYNC B1 ;  /* 0x0000000000017941 */ /* 0x000fea0003800000 */
.L_x_94:
        /* <DEDUP_REMOVED lines=10> */
.L_x_97:
[----:B------:R-:W-:Y:S05]  /*4030*/  BSYNC B1 ;  /* 0x0000000000017941 */ /* 0x000fea0003800000 */
.L_x_96:
[----:B------:R-:W-:Y:S01]  /*4040*/  IADD3 R24, P5, R24, R22, RZ ;  /* 0x0000001618187210 */ /* 0x000fe20007fbe0ff */
[----:B0----5:R-:W-:Y:S01]  /*4050*/  IMAD R26, R167, R10, RZ ;  /* 0x0000000aa71a7224 */ /* 0x021fe200078e02ff */
[C---:B------:R-:W-:Y:S01]  /*4060*/  ISETP.GT.AND P1, PT, R5.reuse, 0x48, PT ;  /* 0x000000480500780c */ /* 0x040fe20003f24270 */
[----:B------:R-:W-:Y:S01]  /*4070*/  BSSY B1, `(.L_x_98) ;  /* 0x000000b000017945 */ /* 0x000fe20003800000 */
[----:B------:R-:W-:Y:S01]  /*4080*/  ISETP.GT.AND P0, PT, R5, 0x49, PT ;  /* 0x000000490500780c */ /* 0x000fe20003f04270 */
[----:B------:R-:W-:Y:S01]  /*4090*/  IMAD R59, R59, R11, R26 ;  /* 0x0000000b3b3b7224 */ /* 0x000fe200078e021a */
[----:B------:R-:W-:Y:S01]  /*40a0*/  ISETP.GT.AND P4, PT, R166, RZ, P1 ;  /* 0x000000ffa600720c */ /* 0x000fe20000f84270 */
[----:B------:R-:W-:Y:S01]  /*40b0*/  IMAD.X R25, R25, 0x1, R21, P5 ;  /* 0x0000000119197824 */ /* 0x000fe200028e0615 */
[----:B------:R-:W-:Y:S02]  /*40c0*/  IADD3 R26, P6, R30, UR10, RZ ;  /* 0x0000000a1e1a7c10 */ /* 0x000fe4000ffde0ff */
[----:B------:R-:W-:-:S02]  /*40d0*/  IADD3 R32, P5, R36, R4, RZ ;  /* 0x0000000424207210 */ /* 0x000fc40007fbe0ff */
[----:B------:R0:W-:Y:S01]  /*40e0*/  @P2 STG.E desc[UR16][R24.64], R59 ;  /* 0x0000003b18002986 */ /* 0x0001e2000c101910 */
[----:B------:R-:W-:-:S06]  /*40f0*/  IADD3.X R27, R31, UR11, RZ, P6, !PT ;  /* 0x0000000b1f1b7c10 */ /* 0x000fcc000b7fe4ff */
[----:B------:R-:W-:Y:S05]  /*4100*/  @!P4 BRA `(.L_x_99) ;  /* 0x000000000004c947 */ /* 0x000fea0003800000 */
[----:B------:R0:W5:Y:S02]  /*4110*/  LDG.E.LTC128B R167, desc[UR16][R26.64] ;  /* 0x000000101aa77981 */ /* 0x000164000c1e1920 */
.L_x_99:
[----:B------:R-:W-:Y:S05]  /*4120*/  BSYNC B1 ;  /* 0x0000000000017941 */ /* 0x000fea0003800000 */
.L_x_98:
        /* <DEDUP_REMOVED lines=11> */
.L_x_101:
[----:B------:R-:W-:Y:S05]  /*41e0*/  BSYNC B1 ;  /* 0x0000000000017941 */ /* 0x000fea0003800000 */
.L_x_100:
        /* <DEDUP_REMOVED lines=11> */
.L_x_103:
[----:B------:R-:W-:Y:S05]  /*42a0*/  BSYNC B1 ;  /* 0x0000000000017941 */ /* 0x000fea0003800000 */
.L_x_102:
        /* <DEDUP_REMOVED lines=10> */
.L_x_105:
[----:B------:R-:W-:Y:S05]  /*4350*/  BSYNC B1 ;  /* 0x0000000000017941 */ /* 0x000fea0003800000 */
.L_x_104:
[----:B0-----:R-:W-:Y:S01]  /*4360*/  IADD3 R28, P5, R38, R22, RZ ;  /* 0x00000016261c7210 */ /* 0x001fe20007fbe0ff */
[----:B-----5:R-:W-:Y:S01]  /*4370*/  IMAD R30, R167, R10, RZ ;  /* 0x0000000aa71e7224 */ /* 0x020fe200078e02ff */
        /* <DEDUP_REMOVED lines=12> */
.L_x_107:
[----:B------:R-:W-:Y:S05]  /*4440*/  BSYNC B1 ;  /* 0x0000000000017941 */ /* 0x000fea0003800000 */
.L_x_106:
        /* <DEDUP_REMOVED lines=11> */
.L_x_109:
[----:B------:R-:W-:Y:S05]  /*4500*/  BSYNC B1 ;  /* 0x0000000000017941 */ /* 0x000fea0003800000 */
.L_x_108:
        /* <DEDUP_REMOVED lines=11> */
.L_x_111:
[----:B------:R-:W-:Y:S05]  /*45c0*/  BSYNC B1 ;  /* 0x0000000000017941 */ /* 0x000fea0003800000 */
.L_x_110:
        /* <DEDUP_REMOVED lines=10> */
.L_x_113:
[----:B------:R-:W-:Y:S05]  /*4670*/  BSYNC B1 ;  /* 0x0000000000017941 */ /* 0x000fea0003800000 */
.L_x_112:
        /* <DEDUP_REMOVED lines=14> */
.L_x_115:
[----:B------:R-:W-:Y:S05]  /*4760*/  BSYNC B1 ;  /* 0x0000000000017941 */ /* 0x000fea0003800000 */
.L_x_114:
        /* <DEDUP_REMOVED lines=11> */
.L_x_117:
[----:B------:R-:W-:Y:S05]  /*4820*/  BSYNC B1 ;  /* 0x0000000000017941 */ /* 0x000fea0003800000 */
.L_x_116:
        /* <DEDUP_REMOVED lines=11> */
.L_x_119:
[----:B------:R-:W-:Y:S05]  /*48e0*/  BSYNC B1 ;  /* 0x0000000000017941 */ /* 0x000fea0003800000 */
.L_x_118:
        /* <DEDUP_REMOVED lines=10> */
.L_x_121:
[----:B------:R-:W-:Y:S05]  /*4990*/  BSYNC B1 ;  /* 0x0000000000017941 */ /* 0x000fea0003800000 */
.L_x_120:
        /* <DEDUP_REMOVED lines=14> */
.L_x_123:
[----:B------:R-:W-:Y:S05]  /*4a80*/  BSYNC B1 ;  /* 0x0000000000017941 */ /* 0x000fea0003800000 */
.L_x_122:
        /* <DEDUP_REMOVED lines=11> */
.L_x_125:
[----:B------:R-:W-:Y:S05]  /*4b40*/  BSYNC B1 ;  /* 0x0000000000017941 */ /* 0x000fea0003800000 */
.L_x_124:
        /* <DEDUP_REMOVED lines=11> */
.L_x_127:
[----:B------:R-:W-:Y:S05]  /*4c00*/  BSYNC B1 ;  /* 0x0000000000017941 */ /* 0x000fea0003800000 */
.L_x_126:
        /* <DEDUP_REMOVED lines=10> */
.L_x_129:
[----:B------:R-:W-:Y:S05]  /*4cb0*/  BSYNC B1 ;  /* 0x0000000000017941 */ /* 0x000fea0003800000 */
.L_x_128:
        /* <DEDUP_REMOVED lines=14> */
.L_x_131:
[----:B------:R-:W-:Y:S05]  /*4da0*/  BSYNC B1 ;  /* 0x0000000000017941 */ /* 0x000fea0003800000 */
.L_x_130:
        /* <DEDUP_REMOVED lines=11> */
.L_x_133:
[----:B------:R-:W-:Y:S05]  /*4e60*/  BSYNC B1 ;  /* 0x0000000000017941 */ /* 0x000fea0003800000 */
.L_x_132:
        /* <DEDUP_REMOVED lines=11> */
.L_x_135:
[----:B------:R-:W-:Y:S05]  /*4f20*/  BSYNC B1 ;  /* 0x0000000000017941 */ /* 0x000fea0003800000 */
.L_x_134:
        /* <DEDUP_REMOVED lines=10> */
.L_x_137:
[----:B------:R-:W-:Y:S05]  /*4fd0*/  BSYNC B1 ;  /* 0x0000000000017941 */ /* 0x000fea0003800000 */
.L_x_136:
        /* <DEDUP_REMOVED lines=14> */
.L_x_139:
[----:B------:R-:W-:Y:S05]  /*50c0*/  BSYNC B1 ;  /* 0x0000000000017941 */ /* 0x000fea0003800000 */
.L_x_138:
        /* <DEDUP_REMOVED lines=11> */
.L_x_141:
[----:B------:R-:W-:Y:S05]  /*5180*/  BSYNC B1 ;  /* 0x0000000000017941 */ /* 0x000fea0003800000 */
.L_x_140:
        /* <DEDUP_REMOVED lines=11> */
.L_x_143:
[----:B------:R-:W-:Y:S05]  /*5240*/  BSYNC B1 ;  /* 0x0000000000017941 */ /* 0x000fea0003800000 */
.L_x_142:
        /* <DEDUP_REMOVED lines=10> */
.L_x_145:
[----:B------:R-:W-:Y:S05]  /*52f0*/  BSYNC B1 ;  /* 0x0000000000017941 */ /* 0x000fea0003800000 */
.L_x_144:
        /* <DEDUP_REMOVED lines=14> */
.L_x_147:
[----:B------:R-:W-:Y:S05]  /*53e0*/  BSYNC B1 ;  /* 0x0000000000017941 */ /* 0x000fea0003800000 */
.L_x_146:
        /* <DEDUP_REMOVED lines=11> */
.L_x_149:
[----:B------:R-:W-:Y:S05]  /*54a0*/  BSYNC B1 ;  /* 0x0000000000017941 */ /* 0x000fea0003800000 */
.L_x_148:
        /* <DEDUP_REMOVED lines=11> */
.L_x_151:
[----:B------:R-:W-:Y:S05]  /*5560*/  BSYNC B1 ;  /* 0x0000000000017941 */ /* 0x000fea0003800000 */
.L_x_150:
        /* <DEDUP_REMOVED lines=10> */
.L_x_153:
[----:B------:R-:W-:Y:S05]  /*5610*/  BSYNC B1 ;  /* 0x0000000000017941 */ /* 0x000fea0003800000 */
.L_x_152:
        /* <DEDUP_REMOVED lines=14> */
.L_x_155:
[----:B------:R-:W-:Y:S05]  /*5700*/  BSYNC B1 ;  /* 0x0000000000017941 */ /* 0x000fea0003800000 */
.L_x_154:
        /* <DEDUP_REMOVED lines=11> */
.L_x_157:
[----:B------:R-:W-:Y:S05]  /*57c0*/  BSYNC B1 ;  /* 0x0000000000017941 */ /* 0x000fea0003800000 */
.L_x_156:
        /* <DEDUP_REMOVED lines=11> */
.L_x_159:
[----:B------:R-:W-:Y:S05]  /*5880*/  BSYNC B1 ;  /* 0x0000000000017941 */ /* 0x000fea0003800000 */
.L_x_158:
        /* <DEDUP_REMOVED lines=10> */
.L_x_161:
[----:B------:R-:W-:Y:S05]  /*5930*/  BSYNC B1 ;  /* 0x0000000000017941 */ /* 0x000fea0003800000 */
.L_x_160:
        /* <DEDUP_REMOVED lines=14> */
.L_x_163:
[----:B------:R-:W-:Y:S05]  /*5a20*/  BSYNC B1 ;  /* 0x0000000000017941 */ /* 0x000fea0003800000 */
.L_x_162:
        /* <DEDUP_REMOVED lines=11> */
.L_x_165:
[----:B------:R-:W-:Y:S05]  /*5ae0*/  BSYNC B1 ;  /* 0x0000000000017941 */ /* 0x000fea0003800000 */
.L_x_164:
        /* <DEDUP_REMOVED lines=11> */
.L_x_167:
[----:B------:R-:W-:Y:S05]  /*5ba0*/  BSYNC B1 ;  /* 0x0000000000017941 */ /* 0x000fea0003800000 */
.L_x_166:
        /* <DEDUP_REMOVED lines=10> */
.L_x_169:
[----:B------:R-:W-:Y:S05]  /*5c50*/  BSYNC B1 ;  /* 0x0000000000017941 */ /* 0x000fea0003800000 */
.L_x_168:
        /* <DEDUP_REMOVED lines=14> */
.L_x_171:
[----:B------:R-:W-:Y:S05]  /*5d40*/  BSYNC B1 ;  /* 0x0000000000017941 */ /* 0x000fea0003800000 */
.L_x_170:
        /* <DEDUP_REMOVED lines=11> */
.L_x_173:
[----:B------:R-:W-:Y:S05]  /*5e00*/  BSYNC B1 ;  /* 0x0000000000017941 */ /* 0x000fea0003800000 */
.L_x_172:
        /* <DEDUP_REMOVED lines=11> */
.L_x_175:
[----:B------:R-:W-:Y:S05]  /*5ec0*/  BSYNC B1 ;  /* 0x0000000000017941 */ /* 0x000fea0003800000 */
.L_x_174:
        /* <DEDUP_REMOVED lines=10> */
.L_x_177:
[----:B------:R-:W-:Y:S05]  /*5f70*/  BSYNC B1 ;  /* 0x0000000000017941 */ /* 0x000fea0003800000 */
.L_x_176:
        /* <DEDUP_REMOVED lines=14> */
.L_x_179:
[----:B------:R-:W-:Y:S05]  /*6060*/  BSYNC B1 ;  /* 0x0000000000017941 */ /* 0x000fea0003800000 */
.L_x_178:
        /* <DEDUP_REMOVED lines=11> */
.L_x_181:
[----:B------:R-:W-:Y:S05]  /*6120*/  BSYNC B1 ;  /* 0x0000000000017941 */ /* 0x000fea0003800000 */
.L_x_180:
        /* <DEDUP_REMOVED lines=11> */
.L_x_183:
[----:B------:R-:W-:Y:S05]  /*61e0*/  BSYNC B1 ;  /* 0x0000000000017941 */ /* 0x000fea0003800000 */
.L_x_182:
        /* <DEDUP_REMOVED lines=10> */
.L_x_185:
[----:B------:R-:W-:Y:S05]  /*6290*/  BSYNC B1 ;  /* 0x0000000000017941 */ /* 0x000fea0003800000 */
.L_x_184:
        /* <DEDUP_REMOVED lines=14> */
.L_x_187:
[----:B------:R-:W-:Y:S05]  /*6380*/  BSYNC B1 ;  /* 0x0000000000017941 */ /* 0x000fea0003800000 */
.L_x_186:
        /* <DEDUP_REMOVED lines=11> */
.L_x_189:
[----:B------:R-:W-:Y:S05]  /*6440*/  BSYNC B1 ;  /* 0x0000000000017941 */ /* 0x000fea0003800000 */
.L_x_188:
        /* <DEDUP_REMOVED lines=11> */
.L_x_191:
[----:B------:R-:W-:Y:S05]  /*6500*/  BSYNC B1 ;  /* 0x0000000000017941 */ /* 0x000fea0003800000 */
.L_x_190:
        /* <DEDUP_REMOVED lines=10> */
.L_x_193:
[----:B------:R-:W-:Y:S05]  /*65b0*/  BSYNC B1 ;  /* 0x0000000000017941 */ /* 0x000fea0003800000 */
.L_x_192:
        /* <DEDUP_REMOVED lines=14> */
.L_x_195:
[----:B------:R-:W-:Y:S05]  /*66a0*/  BSYNC B1 ;  /* 0x0000000000017941 */ /* 0x000fea0003800000 */
.L_x_194:
        /* <DEDUP_REMOVED lines=11> */
.L_x_197:
[----:B------:R-:W-:Y:S05]  /*6760*/  BSYNC B1 ;  /* 0x0000000000017941 */ /* 0x000fea0003800000 */
.L_x_196:
        /* <DEDUP_REMOVED lines=11> */
.L_x_199:
[----:B------:R-:W-:Y:S05]  /*6820*/  BSYNC B1 ;  /* 0x0000000000017941 */ /* 0x000fea0003800000 */
.L_x_198:
        /* <DEDUP_REMOVED lines=10> */
.L_x_201:
[----:B------:R-:W-:Y:S05]  /*68d0*/  BSYNC B1 ;  /* 0x0000000000017941 */ /* 0x000fea0003800000 */
.L_x_200:
        /* <DEDUP_REMOVED lines=14> */
.L_x_203:
[----:B------:R-:W-:Y:S05]  /*69c0*/  BSYNC B1 ;  /* 0x0000000000017941 */ /* 0x000fea0003800000 */
.L_x_202:
        /* <DEDUP_REMOVED lines=11> */
.L_x_205:
[----:B------:R-:W-:Y:S05]  /*6a80*/  BSYNC B1 ;  /* 0x0000000000017941 */ /* 0x000fea0003800000 */
.L_x_204:
        /* <DEDUP_REMOVED lines=11> */
.L_x_207:
[----:B------:R-:W-:Y:S05]  /*6b40*/  BSYNC B1 ;  /* 0x0000000000017941 */ /* 0x000fea0003800000 */
.L_x_206:
        /* <DEDUP_REMOVED lines=10> */
.L_x_209:
[----:B------:R-:W-:Y:S05]  /*6bf0*/  BSYNC B1 ;  /* 0x0000000000017941 */ /* 0x000fea0003800000 */
.L_x_208:
        /* <DEDUP_REMOVED lines=14> */
.L_x_211:
[----:B------:R-:W-:Y:S05]  /*6ce0*/  BSYNC B1 ;  /* 0x0000000000017941 */ /* 0x000fea0003800000 */
.L_x_210:
        /* <DEDUP_REMOVED lines=11> */
.L_x_213:
[----:B------:R-:W-:Y:S05]  /*6da0*/  BSYNC B1 ;  /* 0x0000000000017941 */ /* 0x000fea0003800000 */
.L_x_212:
        /* <DEDUP_REMOVED lines=11> */
.L_x_215:
[----:B------:R-:W-:Y:S05]  /*6e60*/  BSYNC B1 ;  /* 0x0000000000017941 */ /* 0x000fea0003800000 */
.L_x_214:
        /* <DEDUP_REMOVED lines=10> */
.L_x_217:
[----:B------:R-:W-:Y:S05]  /*6f10*/  BSYNC B1 ;  /* 0x0000000000017941 */ /* 0x000fea0003800000 */
.L_x_216:
        /* <DEDUP_REMOVED lines=14> */
.L_x_219:
[----:B------:R-:W-:Y:S05]  /*7000*/  BSYNC B1 ;  /* 0x0000000000017941 */ /* 0x000fea0003800000 */
.L_x_218:
        /* <DEDUP_REMOVED lines=11> */
.L_x_221:
[----:B------:R-:W-:Y:S05]  /*70c0*/  BSYNC B1 ;  /* 0x0000000000017941 */ /* 0x000fea0003800000 */
.L_x_220:
        /* <DEDUP_REMOVED lines=11> */
.L_x_223:
[----:B------:R-:W-:Y:S05]  /*7180*/  BSYNC B1 ;  /* 0x0000000000017941 */ /* 0x000fea0003800000 */
.L_x_222:
        /* <DEDUP_REMOVED lines=10> */
.L_x_225:
[----:B------:R-:W-:Y:S05]  /*7230*/  BSYNC B1 ;  /* 0x0000000000017941 */ /* 0x000fea0003800000 */
.L_x_224:
        /* <DEDUP_REMOVED lines=14> */
.L_x_227:
[----:B------:R-:W-:Y:S05]  /*7320*/  BSYNC B1 ;  /* 0x0000000000017941 */ /* 0x000fea0003800000 */
.L_x_226:
        /* <DEDUP_REMOVED lines=11> */
.L_x_229:
[----:B------:R-:W-:Y:S05]  /*73e0*/  BSYNC B1 ;  /* 0x0000000000017941 */ /* 0x000fea0003800000 */
.L_x_228:
        /* <DEDUP_REMOVED lines=11> */
.L_x_231:
[----:B------:R-:W-:Y:S05]  /*74a0*/  BSYNC B1 ;  /* 0x0000000000017941 */ /* 0x000fea0003800000 */
.L_x_230:
        /* <DEDUP_REMOVED lines=10> */
.L_x_233:
[----:B------:R-:W-:Y:S05]  /*7550*/  BSYNC B1 ;  /* 0x0000000000017941 */ /* 0x000fea0003800000 */
.L_x_232:
        /* <DEDUP_REMOVED lines=14> */
.L_x_235:
[----:B------:R-:W-:Y:S05]  /*7640*/  BSYNC B1 ;  /* 0x0000000000017941 */ /* 0x000fea0003800000 */
.L_x_234:
        /* <DEDUP_REMOVED lines=11> */
.L_x_237:
[----:B------:R-:W-:Y:S05]  /*7700*/  BSYNC B1 ;  /* 0x0000000000017941 */ /* 0x000fea0003800000 */
.L_x_236:
        /* <DEDUP_REMOVED lines=11> */
.L_x_239:
[----:B------:R-:W-:Y:S05]  /*77c0*/  BSYNC B1 ;  /* 0x0000000000017941 */ /* 0x000fea0003800000 */
.L_x_238:
        /* <DEDUP_REMOVED lines=10> */
.L_x_241:
[----:B------:R-:W-:Y:S05]  /*7870*/  BSYNC B1 ;  /* 0x0000000000017941 */ /* 0x000fea0003800000 */
.L_x_240:
        /* <DEDUP_REMOVED lines=14> */
.L_x_243:
[----:B------:R-:W-:Y:S05]  /*7960*/  BSYNC B1 ;  /* 0x0000000000017941 */ /* 0x000fea0003800000 */
.L_x_242:
        /* <DEDUP_REMOVED lines=11> */
.L_x_245:
[----:B------:R-:W-:Y:S05]  /*7a20*/  BSYNC B1 ;  /* 0x0000000000017941 */ /* 0x000fea0003800000 */
.L_x_244:
        /* <DEDUP_REMOVED lines=11> */
.L_x_247:
[----:B------:R-:W-:Y:S05]  /*7ae0*/  BSYNC B1 ;  /* 0x0000000000017941 */ /* 0x000fea0003800000 */
.L_x_246:
        /* <DEDUP_REMOVED lines=10> */
.L_x_249:
[----:B------:R-:W-:Y:S05]  /*7b90*/  BSYNC B1 ;  /* 0x0000000000017941 */ /* 0x000fea0003800000 */
.L_x_248:
        /* <DEDUP_REMOVED lines=14> */
.L_x_251:
[----:B------:R-:W-:Y:S05]  /*7c80*/  BSYNC B1 ;  /* 0x0000000000017941 */ /* 0x000fea0003800000 */
.L_x_250:
        /* <DEDUP_REMOVED lines=11> */
.L_x_253:
[----:B------:R-:W-:Y:S05]  /*7d40*/  BSYNC B1 ;  /* 0x0000000000017941 */ /* 0x000fea0003800000 */
.L_x_252:
        /* <DEDUP_REMOVED lines=11> */
.L_x_255:
[----:B------:R-:W-:Y:S05]  /*7e00*/  BSYNC B1 ;  /* 0x0000000000017941 */ /* 0x000fea0003800000 */
.L_x_254:
        /* <DEDUP_REMOVED lines=10> */
.L_x_257:
[----:B------:R-:W-:Y:S05]  /*7eb0*/  BSYNC B1 ;  /* 0x0000000000017941 */ /* 0x000fea0003800000 */
.L_x_256:
        /* <DEDUP_REMOVED lines=14> */
.L_x_259:
[----:B------:R-:W-:Y:S05]  /*7fa0*/  BSYNC B1 ;  /* 0x0000000000017941 */ /* 0x000fea0003800000 */
.L_x_258:
        /* <DEDUP_REMOVED lines=11> */
.L_x_261:
[----:B------:R-:W-:Y:S05]  /*8060*/  BSYNC B1 ;  /* 0x0000000000017941 */ /* 0x000fea0003800000 */
.L_x_260:
        /* <DEDUP_REMOVED lines=11> */
.L_x_263:
[----:B------:R-:W-:Y:S05]  /*8120*/  BSYNC B1 ;  /* 0x0000000000017941 */ /* 0x000fea0003800000 */
.L_x_262:
        /* <DEDUP_REMOVED lines=10> */
.L_x_265:
[----:B------:R-:W-:Y:S05]  /*81d0*/  BSYNC B1 ;  /* 0x0000000000017941 */ /* 0x000fea0003800000 */
.L_x_264:
        /* <DEDUP_REMOVED lines=14> */
.L_x_267:
[----:B------:R-:W-:Y:S05]  /*82c0*/  BSYNC B1 ;  /* 0x0000000000017941 */ /* 0x000fea0003800000 */
.L_x_266:
[----:B-----5:R-:W-:Y:S01]  /*82d0*/  IMAD R23, R167, R10, RZ ;  /* 0x0000000aa7177224 */ /* 0x020fe200078e02ff */
[----:B------:R-:W-:Y:S01]  /*82e0*/  ISETP.GT.AND P2, PT, R166, RZ, P1 ;  /* 0x000000ffa600720c */ /* 0x000fe20000f44270 */
        /* <DEDUP_REMOVED lines=8> */
.L_x_269:
[----:B------:R-:W-:Y:S05]  /*8370*/  BSYNC B1 ;  /* 0x0000000000017941 */ /* 0x000fea0003800000 */
.L_x_268:
[----:B0-----:R-:W-:Y:S01]  /*8380*/  IADD3 R28, P5, R34, R4, RZ ;  /* 0x00000004221c7210 */ /* 0x001fe20007fbe0ff */
[----:B-----5:R-:W-:Y:S01]  /*8390*/  IMAD R38, R167, R10, RZ ;  /* 0x0000000aa7267224 */ /* 0x020fe200078e02ff */
[----:B------:R-:W-:Y:S01]  /*83a0*/  ISETP.GT.AND P4, PT, R166, 0x8, P4 ;  /* 0x00000008a600780c */ /* 0x000fe20002784270 */
[----:B------:R-:W-:Y:S01]  /*83b0*/  BSSY B1, `(.L_x_270) ;  /* 0x000000a000017945 */ /* 0x000fe20003800000 */
[----:B------:R-:W-:Y:S01]  /*83c0*/  IADD3 R26, P6, R26, UR8, RZ ;  /* 0x000000081a1a7c10 */ /* 0x000fe2000ffde0ff */
[----:B------:R-:W-:Y:S01]  /*83d0*/  IMAD R145, R145, R11, R38 ;  /* 0x0000000b91917224 */ /* 0x000fe200078e0226 */
[----:B------:R-:W-:Y:S01]  /*83e0*/  ISETP.GT.AND P0, PT, R5, 0xf8, PT ;  /* 0x000000f80500780c */ /* 0x000fe20003f04270 */
[----:B------:R-:W-:Y:S01]  /*83f0*/  IMAD.X R29, R35, 0x1, R6, P5 ;  /* 0x00000001231d7824 */ /* 0x000fe200028e0606 */
[----:B------:R-:W-:Y:S02]  /*8400*/  IADD3 R38, P5, R32, R22, RZ ;  /* 0x0000001620267210 */ /* 0x000fe40007fbe0ff */
[----:B------:R-:W-:-:S02]  /*8410*/  IADD3.X R27, R27, UR9, RZ, P6, !PT ;  /* 0x000000091b1b7c10 */ /* 0x000fc4000b7fe4ff */
[----:B------:R0:W-:Y:S03]  /*8420*/  @P2 STG.E desc[UR16][R28.64], R145 ;  /* 0x000000911c002986 */ /* 0x0001e6000c101910 */
[----:B------:R-:W-:Y:S06]  /*8430*/  @!P4 BRA `(.L_x_271) ;  /* 0x000000000004c947 */ /* 0x000fec0003800000 */
[----:B------:R0:W5:Y:S02]  /*8440*/  LDG.E.LTC128B R167, desc[UR16][R26.64] ;  /* 0x000000101aa77981 */ /* 0x000164000c1e1920 */
.L_x_271:
[----:B------:R-:W-:Y:S05]  /*8450*/  BSYNC B1 ;  /* 0x0000000000017941 */ /* 0x000fea0003800000 */
.L_x_270:
[----:B-----5:R-:W-:Y:S01]  /*8460*/  IMAD R23, R167, R10, RZ ;  /* 0x0000000aa7177224 */ /* 0x020fe200078e02ff */
[----:B------:R-:W-:Y:S01]  /*8470*/  ISETP.GT.AND P1, PT, R166, 0x8, P1 ;  /* 0x00000008a600780c */ /* 0x000fe20000f24270 */
[----:B------:R-:W-:Y:S01]  /*8480*/  IMAD.X R39, R33, 0x1, R21, P5 ;  /* 0x0000000121277824 */ /* 0x000fe200028e0615 */
[----:B------:R-:W-:Y:S01]  /*8490*/  IADD3 R24, P5, R24, UR8, RZ ;  /* 0x0000000818187c10 */ /* 0x000fe2000ffbe0ff */
[----:B------:R-:W-:Y:S01]  /*84a0*/  IMAD R23, R146, R11, R23 ;  /* 0x0000000b92177224 */ /* 0x000fe200078e0217 */
[----:B------:R-:W-:Y:S01]  /*84b0*/  BSSY B1, `(.L_x_272) ;  /* 0x0000006000017945 */ /* 0x000fe20003800000 */
[----:B------:R-:W-:Y:S02]  /*84c0*/  ISETP.GT.AND P2, PT, R5, 0xf9, PT ;  /* 0x000000f90500780c */ /* 0x000fe40003f44270 */
[----:B------:R-:W-:Y:S01]  /*84d0*/  IADD3.X R25, R25, UR9, RZ, P5, !PT ;  /* 0x0000000919197c10 */ /* 0x000fe2000affe4ff */
[----:B------:R0:W-:Y:S05]  /*84e0*/  @P4 STG.E desc[UR16][R38.64], R23 ;  /* 0x0000001726004986 */ /* 0x0001ea000c101910 */
[----:B------:R-:W-:Y:S05]  /*84f0*/  @!P1 BRA `(.L_x_273) ;  /* 0x0000000000049947 */ /* 0x000fea0003800000 */
[----:B------:R0:W5:Y:S02]  /*8500*/  LDG.E.LTC128B R167, desc[UR16][R24.64] ;  /* 0x0000001018a77981 */ /* 0x000164000c1e1920 */
.L_x_273:
[----:B------:R-:W-:Y:S05]  /*8510*/  BSYNC B1 ;  /* 0x0000000000017941 */ /* 0x000fea0003800000 */
.L_x_272:
[----:B0-----:R-:W-:Y:S01]  /*8520*/  IADD3 R24, P6, R34, R22, RZ ;  /* 0x0000001622187210 */ /* 0x001fe20007fde0ff */
[----:B-----5:R-:W-:Y:S01]  /*8530*/  IMAD R32, R167, R10, RZ ;  /* 0x0000000aa7207224 */ /* 0x020fe200078e02ff */
[----:B------:R-:W-:Y:S01]  /*8540*/  ISETP.GT.AND P4, PT, R166, RZ, P0 ;  /* 0x000000ffa600720c */ /* 0x000fe20000784270 */
[----:B------:R-:W-:Y:S01]  /*8550*/  BSSY B1, `(.L_x_274) ;  /* 0x0000009000017945 */ /* 0x000fe20003800000 */
[----:B------:R-:W-:Y:S01]  /*8560*/  IADD3 R26, P5, R36, R4, RZ ;  /* 0x00000004241a7210 */ /* 0x000fe20007fbe0ff */
[----:B------:R-:W-:Y:S02]  /*8570*/  IMAD.X R25, R35, 0x1, R21, P6 ;  /* 0x0000000123197824 */ /* 0x000fe400030e0615 */
[----:B------:R-:W-:-:S05]  /*8580*/  IMAD R147, R147, R11, R32 ;  /* 0x0000000b93937224 */ /* 0x000fca00078e0220 */
[----:B------:R0:W-:Y:S03]  /*8590*/  @P1 STG.E desc[UR16][R24.64], R147 ;  /* 0x0000009318001986 */ /* 0x0001e6000c101910 */
[----:B------:R-:W-:Y:S05]  /*85a0*/  @!P4 BRA `(.L_x_275) ;  /* 0x00000000000cc947 */ /* 0x000fea0003800000 */
[----:B0-----:R-:W-:-:S04]  /*85b0*/  IADD3 R24, P1, R30, UR10, RZ ;  /* 0x0000000a1e187c10 */ /* 0x001fc8000ff3e0ff */
[----:B------:R-:W-:-:S05]  /*85c0*/  IADD3.X R25, R31, UR11, RZ, P1, !PT ;  /* 0x0000000b1f197c10 */ /* 0x000fca0008ffe4ff */
[----:B------:R0:W5:Y:S04]  /*85d0*/  LDG.E.LTC128B R167, desc[UR16][R24.64] ;  /* 0x0000001018a77981 */ /* 0x000168000c1e1920 */
.L_x_275:
[----:B------:R-:W-:Y:S05]  /*85e0*/  BSYNC B1 ;  /* 0x0000000000017941 */ /* 0x000fea0003800000 */
.L_x_274:
[----:B-----5:R-:W-:Y:S01]  /*85f0*/  IMAD R5, R167, R10, RZ ;  /* 0x0000000aa7057224 */ /* 0x020fe200078e02ff */
[----:B------:R-:W-:Y:S01]  /*8600*/  ISETP.GT.AND P1, PT, R166, RZ, P2 ;  /* 0x000000ffa600720c */ /* 0x000fe20001724270 */
[----:B------:R-:W-:Y:S01]  /*8610*/  IMAD.X R27, R37, 0x1, R6, P5 ;  /* 0x00000001251b7824 */ /* 0x000fe200028e0606 */
[----:B0-----:R-:W-:Y:S01]  /*8620*/  IADD3 R24, P5, R28, R4, RZ ;  /* 0x000000041c187210 */ /* 0x001fe20007fbe0ff */
[----:B------:R-:W-:Y:S01]  /*8630*/  IMAD R23, R148, R11, R5 ;  /* 0x0000000b94177224 */ /* 0x000fe200078e0205 */
[----:B------:R-:W-:Y:S01]  /*8640*/  IADD3 R4, P6, R40, UR10, RZ ;  /* 0x0000000a28047c10 */ /* 0x000fe2000ffde0ff */
[----:B------:R-:W-:Y:S03]  /*8650*/  BSSY B1, `(.L_x_276) ;  /* 0x0000005000017945 */ /* 0x000fe60003800000 */
[----:B------:R0:W-:Y:S01]  /*8660*/  @P4 STG.E desc[UR16][R26.64], R23 ;  /* 0x000000171a004986 */ /* 0x0001e2000c101910 */
[----:B------:R-:W-:-:S04]  /*8670*/  IADD3.X R5, R41, UR11, RZ, P6, !PT ;  /* 0x0000000b29057c10 */ /* 0x000fc8000b7fe4ff */
[----:B------:R-:W-:Y:S05]  /*8680*/  @!P1 BRA `(.L_x_277) ;  /* 0x0000000000049947 */ /* 0x000fea0003800000 */
[----:B------:R0:W5:Y:S02]  /*8690*/  LDG.E.LTC128B R167, desc[UR16][R4.64] ;  /* 0x0000001004a77981 */ /* 0x000164000c1e1920 */
.L_x_277:
[----:B------:R-:W-:Y:S05]  /*86a0*/  BSYNC B1 ;  /* 0x0000000000017941 */ /* 0x000fea0003800000 */
.L_x_276:
[----:B0----5:R-:W-:Y:S01]  /*86b0*/  IMAD R4, R167, R10, RZ ;  /* 0x0000000aa7047224 */ /* 0x021fe200078e02ff */
[----:B------:R-:W-:Y:S01]  /*86c0*/  ISETP.GT.AND P0, PT, R166, 0x8, P0 ;  /* 0x00000008a600780c */ /* 0x000fe20000704270 */
[----:B------:R-:W-:Y:S01]  /*86d0*/  IMAD.X R25, R29, 0x1, R6, P5 ;  /* 0x000000011d197824 */ /* 0x000fe200028e0606 */
[----:B------:R-:W-:Y:S01]  /*86e0*/  BSSY B1, `(.L_x_278) ;  /* 0x0000008000017945 */ /* 0x000fe20003800000 */
[----:B------:R-:W-:Y:S01]  /*86f0*/  IMAD R149, R149, R11, R4 ;  /* 0x0000000b95957224 */ /* 0x000fe200078e0204 */
[----:B------:R-:W-:Y:S02]  /*8700*/  IADD3 R4, P4, R30, UR8, RZ ;  /* 0x000000081e047c10 */ /* 0x000fe4000ff9e0ff */
[----:B------:R-:W-:Y:S02]  /*8710*/  IADD3 R26, P5, R36, R22, RZ ;  /* 0x00000016241a7210 */ /* 0x000fe40007fbe0ff */
[----:B------:R0:W-:Y:S01]  /*8720*/  @P1 STG.E desc[UR16][R24.64], R149 ;  /* 0x0000009518001986 */ /* 0x0001e2000c101910 */
[----:B------:R-:W-:-:S04]  /*8730*/  IADD3.X R5, R31, UR9, RZ, P4, !PT ;  /* 0x000000091f057c10 */ /* 0x000fc8000a7fe4ff */
[----:B------:R-:W-:Y:S06]  /*8740*/  @!P0 BRA `(.L_x_279) ;  /* 0x0000000000048947 */ /* 0x000fec0003800000 */
[----:B------:R0:W5:Y:S02]  /*8750*/  LDG.E.LTC128B R167, desc[UR16][R4.64] ;  /* 0x0000001004a77981 */ /* 0x000164000c1e1920 */
.L_x_279:
[----:B------:R-:W-:Y:S05]  /*8760*/  BSYNC B1 ;  /* 0x0000000000017941 */ /* 0x000fea0003800000 */
.L_x_278:
[----:B------:R-:W-:Y:S01]  /*8770*/  ISETP.GT.AND P2, PT, R166, 0x8, P2 ;  /* 0x00000008a600780c */ /* 0x000fe20001744270 */
[----:B0----5:R-:W-:Y:S01]  /*8780*/  IMAD R4, R167, R10, RZ ;  /* 0x0000000aa7047224 */ /* 0x021fe200078e02ff */
[----:B------:R-:W-:Y:S01]  /*8790*/  BSSY B1, `(.L_x_280) ;  /* 0x0000008000017945 */ /* 0x000fe20003800000 */
[----:B------:R-:W-:Y:S02]  /*87a0*/  IMAD.X R27, R37, 0x1, R21, P5 ;  /* 0x00000001251b7824 */ /* 0x000fe400028e0615 */
[----:B------:R-:W-:-:S05]  /*87b0*/  IMAD R23, R150, R11, R4 ;  /* 0x0000000b96177224 */ /* 0x000fca00078e0204 */
[----:B------:R0:W-:Y:S01]  /*87c0*/  @P0 STG.E desc[UR16][R26.64], R23 ;  /* 0x000000171a000986 */ /* 0x0001e2000c101910 */
[----:B------:R-:W-:-:S04]  /*87d0*/  IADD3 R4, P0, R40, UR8, RZ ;  /* 0x0000000828047c10 */ /* 0x000fc8000ff1e0ff */
[----:B------:R-:W-:Y:S01]  /*87e0*/  IADD3.X R5, R41, UR9, RZ, P0, !PT ;  /* 0x0000000929057c10 */ /* 0x000fe200087fe4ff */
[----:B------:R-:W-:Y:S08]  /*87f0*/  @!P2 BRA `(.L_x_281) ;  /* 0x000000000004a947 */ /* 0x000ff00003800000 */
[----:B------:R0:W5:Y:S02]  /*8800*/  LDG.E.LTC128B R167, desc[UR16][R4.64] ;  /* 0x0000001004a77981 */ /* 0x000164000c1e1920 */
.L_x_281:
[----:B------:R-:W-:Y:S05]  /*8810*/  BSYNC B1 ;  /* 0x0000000000017941 */ /* 0x000fea0003800000 */
.L_x_280:
[----:B------:R-:W-:Y:S05]  /*8820*/  @!P2 BRA `(.L_x_282) ;  /* 0x0000002c001ca947 */ /* 0x000fea0003800000 */
[----:B------:R-:W-:Y:S01]  /*8830*/  IADD3 R22, P0, R28, R22, RZ ;  /* 0x000000161c167210 */ /* 0x000fe20007f1e0ff */
[----:B0----5:R-:W-:-:S04]  /*8840*/  IMAD R4, R167, R10, RZ ;  /* 0x0000000aa7047224 */ /* 0x021fc800078e02ff */
[----:B------:R-:W-:Y:S02]  /*8850*/  IMAD.X R23, R29, 0x1, R21, P0 ;  /* 0x000000011d177824 */ /* 0x000fe400000e0615 */
[----:B------:R-:W-:-:S05]  /*8860*/  IMAD R151, R151, R11, R4 ;  /* 0x0000000b97977224 */ /* 0x000fca00078e0204 */
[----:B------:R0:W-:Y:S01]  /*8870*/  STG.E desc[UR16][R22.64], R151 ;  /* 0x0000009716007986 */ /* 0x0001e2000c101910 */
[----:B------:R-:W-:Y:S05]  /*8880*/  BRA `(.L_x_282) ;  /* 0x0000002c00047947 */ /* 0x000fea0003800000 */
.L_x_31:
[----:B------:R-:W-:Y:S01]  /*8890*/  ULDC.64 UR8, c[0x0][0x6c0] ;  /* 0x0001b00000087ab9 */ /* 0x000fe20000000a00 */
[----:B------:R-:W-:Y:S01]  /*88a0*/  ISETP.GT.AND P2, PT, R5, 0x1, PT ;  /* 0x000000010500780c */ /* 0x000fe20003f44270 */
[-C--:B--2---:R-:W-:Y:S01]  /*88b0*/  IMAD R21, R24, R11.reuse, RZ ;  /* 0x0000000b18157224 */ /* 0x084fe200078e02ff */
[----:B------:R-:W-:Y:S01]  /*88c0*/  LEA R152, P0, R172, UR8, 0x2 ;  /* 0x00000008ac987c11 */ /* 0x000fe2000f8010ff */
[-C--:B------:R-:W-:Y:S01]  /*88d0*/  IMAD R155, R25, R11.reuse, RZ ;  /* 0x0000000b199b7224 */ /* 0x080fe200078e02ff */
[----:B------:R-:W-:Y:S01]  /*88e0*/  ISETP.GT.AND P1, PT, R166, 0x8, P1 ;  /* 0x00000008a600780c */ /* 0x000fe20000f24270 */
[----:B------:R-:W-:Y:S01]  /*88f0*/  IMAD.SHL.U32 R6, R22, 0x20, RZ ;  /* 0x0000002016067824 */ /* 0x000fe200078e00ff */
[----:B------:R-:W-:Y:S01]  /*8900*/  LEA.HI.X R153, R172, UR9, R163, 0x2, P0 ;  /* 0x00000009ac997c11 */ /* 0x000fe200080f14a3 */
[-C--:B------:R-:W-:Y:S01]  /*8910*/  IMAD R157, R26, R11.reuse, RZ ;  /* 0x0000000b1a9d7224 */ /* 0x080fe200078e02ff */
[----:B------:R-:W-:Y:S01]  /*8920*/  ISETP.GT.AND P4, PT, R166, RZ, P2 ;  /* 0x000000ffa600720c */ /* 0x000fe20001784270 */
[-C--:B------:R-:W-:Y:S01]  /*8930*/  IMAD R159, R27, R11.reuse, RZ ;  /* 0x0000000b1b9f7224 */ /* 0x080fe200078e02ff */
[C-C-:B------:R-:W-:Y:S01]  /*8940*/  SHF.L.U64.HI R4, R22.reuse, 0x5, R23.reuse ;  /* 0x0000000516047819 */ /* 0x140fe20000010217 */
[----:B------:R0:W-:Y:S01]  /*8950*/  @P5 STG.E desc[UR16][R152.64], R21 ;  /* 0x0000001598005986 */ /* 0x0001e2000c101910 */
[----:B------:R-:W-:Y:S01]  /*8960*/  LEA R24, P5, R22, R152, 0x2 ;  /* 0x0000009816187211 */ /* 0x000fe200078a10ff */
[-C--:B------:R-:W-:Y:S01]  /*8970*/  IMAD R161, R28, R11.reuse, RZ ;  /* 0x0000000b1ca17224 */ /* 0x080fe200078e02ff */
[----:B------:R-:W-:Y:S01]  /*8980*/  ISETP.GT.AND P0, PT, R5, 0x8, PT ;  /* 0x000000080500780c */ /* 0x000fe20003f04270 */
[----:B------:R-:W-:Y:S01]  /*8990*/  IMAD R37, R37, R11, RZ ;  /* 0x0000000b25257224 */ /* 0x000fe200078e02ff */
[----:B------:R-:W-:Y:S01]  /*89a0*/  LEA.HI.X R25, R22, R153, R23, 0x2, P5 ;  /* 0x0000009916197211 */ /* 0x000fe200028f1417 */
[----:B------:R-:W-:Y:S01]  /*89b0*/  @P1 IMAD.MOV.U32 R22, RZ, RZ, R152 ;  /* 0x000000ffff161224 */ /* 0x000fe200078e0098 */
[C---:B------:R-:W-:Y:S01]  /*89c0*/  ISETP.GT.AND P2, PT, R166.reuse, 0x8, P2 ;  /* 0x00000008a600780c */ /* 0x040fe20001744270 */
[----:B------:R-:W-:Y:S01]  /*89d0*/  @P1 IMAD.MOV.U32 R23, RZ, RZ, R153 ;  /* 0x000000ffff171224 */ /* 0x000fe200078e0099 */
[----:B------:R-:W-:Y:S01]  /*89e0*/  ISETP.GT.AND P5, PT, R166, RZ, P0 ;  /* 0x000000ffa600720c */ /* 0x000fe200007a4270 */
[----:B------:R1:W-:Y:S01]  /*89f0*/  @P4 STG.E desc[UR16][R24.64], R155 ;  /* 0x0000009b18004986 */ /* 0x0003e2000c101910 */
[-C--:B------:R-:W-:Y:S01]  /*8a00*/  IADD3 R26, P4, R152, R6.reuse, RZ ;  /* 0x00000006981a7210 */ /* 0x080fe20007f9e0ff */
[-C--:B------:R-:W-:Y:S01]  /*8a10*/  IMAD R39, R39, R11.reuse, RZ ;  /* 0x0000000b27277224 */ /* 0x080fe200078e02ff */
[----:B------:R-:W-:Y:S01]  /*8a20*/  IADD3 R28, P6, R24, R6, RZ ;  /* 0x00000006181c7210 */ /* 0x000fe20007fde0ff */
[----:B------:R2:W-:Y:S01]  /*8a30*/  @P1 STG.E desc[UR16][R22.64+0x20], R157 ;  /* 0x0000209d16001986 */ /* 0x0005e2000c101910 */
[----:B------:R-:W-:Y:S01]  /*8a40*/  ISETP.GT.AND P1, PT, R5, 0x9, PT ;  /* 0x000000090500780c */ /* 0x000fe20003f24270 */
[----:B------:R-:W-:Y:S01]  /*8a50*/  IMAD.X R27, R153, 0x1, R4, P4 ;  /* 0x00000001991b7824 */ /* 0x000fe200020e0604 */
[C---:B------:R-:W-:Y:S01]  /*8a60*/  ISETP.GT.AND P0, PT, R166.reuse, 0x8, P0 ;  /* 0x00000008a600780c */ /* 0x040fe20000704270 */
[-C--:B------:R-:W-:Y:S01]  /*8a70*/  IMAD R41, R41, R11.reuse, RZ ;  /* 0x0000000b29297224 */ /* 0x080fe200078e02ff */
[----:B------:R-:W-:Y:S01]  /*8a80*/  ISETP.GT.AND P4, PT, R166, RZ, P1 ;  /* 0x000000ffa600720c */ /* 0x000fe20000f84270 */
[----:B------:R3:W-:Y:S01]  /*8a90*/  @P2 STG.E desc[UR16][R24.64+0x20], R159 ;  /* 0x0000209f18002986 */ /* 0x0007e2000c101910 */
[----:B0-----:R-:W-:Y:S01]  /*8aa0*/  IADD3 R21, P2, R6, 0x20, RZ ;  /* 0x0000002006157810 */ /* 0x001fe20007f5e0ff */
[----:B-1----:R-:W-:Y:S01]  /*8ab0*/  IMAD R155, R30, R11, RZ ;  /* 0x0000000b1e9b7224 */ /* 0x002fe200078e02ff */
[----:B------:R-:W-:Y:S01]  /*8ac0*/  ISETP.GT.AND P1, PT, R166, 0x8, P1 ;  /* 0x00000008a600780c */ /* 0x000fe20000f24270 */
[----:B------:R-:W-:Y:S01]  /*8ad0*/  @P5 STG.E desc[UR16][R26.64], R161 ;  /* 0x000000a11a005986 */ /* 0x000fe2000c101910 */
[----:B------:R-:W-:Y:S01]  /*8ae0*/  IADD3 R152, P5, R152, R21, RZ ;  /* 0x0000001598987210 */ /* 0x000fe20007fbe0ff */
[----:B--2---:R-:W-:-:S02]  /*8af0*/  IMAD R23, R29, R11, RZ ;  /* 0x0000000b1d177224 */ /* 0x004fc400078e02ff */
[--C-:B------:R-:W-:Y:S01]  /*8b00*/  IMAD.X R29, R25, 0x1, R4.reuse, P6 ;  /* 0x00000001191d7824 */ /* 0x100fe200030e0604 */
[----:B------:R-:W-:Y:S01]  /*8b10*/  IADD3 R30, P6, R26, R6, RZ ;  /* 0x000000061a1e7210 */ /* 0x000fe20007fde0ff */
[----:B------:R-:W-:Y:S01]  /*8b20*/  IMAD.X R22, RZ, RZ, R4, P2 ;  /* 0x000000ffff167224 */ /* 0x000fe200010e0604 */
[----:B------:R-:W-:Y:S01]  /*8b30*/  ISETP.GT.AND P2, PT, R5, 0x10, PT ;  /* 0x000000100500780c */ /* 0x000fe20003f44270 */
[----:B------:R-:W-:Y:S01]  /*8b40*/  IMAD R157, R31, R11, RZ ;  /* 0x0000000b1f9d7224 */ /* 0x000fe200078e02ff */
[----:B------:R0:W-:Y:S01]  /*8b50*/  @P4 STG.E desc[UR16][R28.64], R23 ;  /* 0x000000171c004986 */ /* 0x0001e2000c101910 */
[----:B------:R-:W-:Y:S01]  /*8b60*/  IMAD.X R153, R153, 0x1, R22, P5 ;  /* 0x0000000199997824 */ /* 0x000fe200028e0616 */
[----:B---3--:R-:W-:Y:S01]  /*8b70*/  IADD3 R24, P4, R24, R21, RZ ;  /* 0x0000001518187210 */ /* 0x008fe20007f9e0ff */
[----:B------:R-:W-:Y:S01]  /*8b80*/  IMAD R159, R32, R11, RZ ;  /* 0x0000000b209f7224 */ /* 0x000fe200078e02ff */
[----:B------:R-:W-:Y:S01]  /*8b90*/  ISETP.GT.AND P5, PT, R166, RZ, P2 ;  /* 0x000000ffa600720c */ /* 0x000fe200017a4270 */
[----:B------:R-:W-:Y:S01]  /*8ba0*/  IMAD.X R31, R27, 0x1, R4, P6 ;  /* 0x000000011b1f7824 */ /* 0x000fe200030e0604 */
[----:B------:R1:W-:Y:S01]  /*8bb0*/  @P0 STG.E desc[UR16][R152.64], R155 ;  /* 0x0000009b98000986 */ /* 0x0003e2000c101910 */
[----:B------:R-:W-:Y:S01]  /*8bc0*/  ISETP.GT.AND P0, PT, R5, 0x11, PT ;  /* 0x000000110500780c */ /* 0x000fe20003f04270 */
[----:B------:R-:W-:-:S02]  /*8bd0*/  IMAD.X R25, R25, 0x1, R22, P4 ;  /* 0x0000000119197824 */ /* 0x000fc400020e0616 */
[-C--:B------:R-:W-:Y:S01]  /*8be0*/  IMAD R43, R43, R11.reuse, RZ ;  /* 0x0000000b2b2b7224 */ /* 0x080fe200078e02ff */
[C---:B------:R-:W-:Y:S01]  /*8bf0*/  ISETP.GT.AND P4, PT, R166.reuse, RZ, P0 ;  /* 0x000000ffa600720c */ /* 0x040fe20000784270 */
[-C--:B0-----:R-:W-:Y:S01]  /*8c00*/  IMAD R23, R33, R11.reuse, RZ ;  /* 0x0000000b21177224 */ /* 0x081fe200078e02ff */
[----:B------:R0:W-:Y:S01]  /*8c10*/  @P1 STG.E desc[UR16][R24.64], R157 ;  /* 0x0000009d18001986 */ /* 0x0001e2000c101910 */
[----:B------:R-:W-:Y:S01]  /*8c20*/  ISETP.GT.AND P1, PT, R166, 0x8, P2 ;  /* 0x00000008a600780c */ /* 0x000fe20001724270 */
[----:B------:R-:W-:Y:S01]  /*8c30*/  IMAD R45, R45, R11, RZ ;  /* 0x0000000b2d2d7224 */ /* 0x000fe200078e02ff */
[----:B------:R-:W-:Y:S01]  /*8c40*/  IADD3 R32, P2, R28, R6, RZ ;  /* 0x000000061c207210 */ /* 0x000fe20007f5e0ff */
[----:B------:R-:W-:Y:S01]  /*8c50*/  @P5 STG.E desc[UR16][R30.64], R159 ;  /* 0x0000009f1e005986 */ /* 0x000fe2000c101910 */
[----:B------:R-:W-:Y:S01]  /*8c60*/  IADD3 R26, P5, R26, R21, RZ ;  /* 0x000000151a1a7210 */ /* 0x000fe20007fbe0ff */
[----:B-1----:R-:W-:Y:S01]  /*8c70*/  IMAD R153, R34, R11, RZ ;  /* 0x0000000b22997224 */ /* 0x002fe200078e02ff */
[----:B------:R-:W-:Y:S01]  /*8c80*/  ISETP.GT.AND P0, PT, R166, 0x8, P0 ;  /* 0x00000008a600780c */ /* 0x000fe20000704270 */
[----:B------:R-:W-:Y:S01]  /*8c90*/  IMAD.X R33, R29, 0x1, R4, P2 ;  /* 0x000000011d217824 */ /* 0x000fe200010e0604 */
[----:B------:R-:W-:Y:S01]  /*8ca0*/  ISETP.GT.AND P2, PT, R5, 0x18, PT ;  /* 0x000000180500780c */ /* 0x000fe20003f44270 */
[----:B------:R-:W-:-:S02]  /*8cb0*/  IMAD.X R27, R27, 0x1, R22, P5 ;  /* 0x000000011b1b7824 */ /* 0x000fc400028e0616 */
[----:B------:R-:W-:Y:S01]  /*8cc0*/  IMAD R155, R35, R11, RZ ;  /* 0x0000000b239b7224 */ /* 0x000fe200078e02ff */
[----:B------:R1:W-:Y:S01]  /*8cd0*/  @P4 STG.E desc[UR16][R32.64], R23 ;  /* 0x0000001720004986 */ /* 0x0003e2000c101910 */
[----:B0-----:R-:W-:Y:S01]  /*8ce0*/  IADD3 R24, P4, R28, R21, RZ ;  /* 0x000000151c187210 */ /* 0x001fe20007f9e0ff */
[-C--:B------:R-:W-:Y:S01]  /*8cf0*/  IMAD R157, R36, R11.reuse, RZ ;  /* 0x0000000b249d7224 */ /* 0x080fe200078e02ff */
[----:B------:R-:W-:Y:S01]  /*8d00*/  ISETP.GT.AND P5, PT, R166, RZ, P2 ;  /* 0x000000ffa600720c */ /* 0x000fe200017a4270 */
[----:B------:R0:W-:Y:S01]  /*8d10*/  @P1 STG.E desc[UR16][R26.64], R153 ;  /* 0x000000991a001986 */ /* 0x0001e2000c101910 */
[----:B------:R-:W-:Y:S01]  /*8d20*/  ISETP.GT.AND P1, PT, R5, 0x19, PT ;  /* 0x000000190500780c */ /* 0x000fe20003f24270 */
[----:B------:R-:W-:Y:S01]  /*8d30*/  IMAD.X R25, R29, 0x1, R22, P4 ;  /* 0x000000011d197824 */ /* 0x000fe200020e0616 */
[-C--:B------:R-:W-:Y:S01]  /*8d40*/  IADD3 R28, P6, R30, R6.reuse, RZ ;  /* 0x000000061e1c7210 */ /* 0x080fe20007fde0ff */
[-C--:B------:R-:W-:Y:S01]  /*8d50*/  IMAD R47, R47, R11.reuse, RZ ;  /* 0x0000000b2f2f7224 */ /* 0x080fe200078e02ff */
[C---:B------:R-:W-:Y:S01]  /*8d60*/  ISETP.GT.AND P4, PT, R166.reuse, RZ, P1 ;  /* 0x000000ffa600720c */ /* 0x040fe20000f84270 */
[-C--:B------:R-:W-:Y:S01]  /*8d70*/  IMAD R49, R49, R11.reuse, RZ ;  /* 0x0000000b31317224 */ /* 0x080fe200078e02ff */
[----:B------:R2:W-:Y:S01]  /*8d80*/  @P0 STG.E desc[UR16][R24.64], R155 ;  /* 0x0000009b18000986 */ /* 0x0005e2000c101910 */
[--C-:B------:R-:W-:Y:S01]  /*8d90*/  IMAD.X R29, R31, 0x1, R4.reuse, P6 ;  /* 0x000000011f1d7824 */ /* 0x100fe200030e0604 */
[----:B------:R-:W-:Y:S01]  /*8da0*/  ISETP.GT.AND P0, PT, R166, 0x8, P2 ;  /* 0x00000008a600780c */ /* 0x000fe20001704270 */
[-C--:B-1----:R-:W-:Y:S01]  /*8db0*/  IMAD R23, R38, R11.reuse, RZ ;  /* 0x0000000b26177224 */ /* 0x082fe200078e02ff */
[-C--:B------:R-:W-:Y:S01]  /*8dc0*/  IADD3 R34, P2, R32, R6.reuse, RZ ;  /* 0x0000000620227210 */ /* 0x080fe20007f5e0ff */
[----:B0-----:R-:W-:Y:S01]  /*8dd0*/  IMAD R153, R40, R11, RZ ;  /* 0x0000000b28997224 */ /* 0x001fe200078e02ff */
[----:B------:R-:W-:Y:S01]  /*8de0*/  @P5 STG.E desc[UR16][R28.64], R157 ;  /* 0x0000009d1c005986 */ /* 0x000fe2000c101910 */
[----:B------:R-:W-:Y:S01]  /*8df0*/  IADD3 R26, P5, R30, R21, RZ ;  /* 0x000000151e1a7210 */ /* 0x000fe20007fbe0ff */
[-C--:B------:R-:W-:Y:S01]  /*8e00*/  IMAD R51, R51, R11.reuse, RZ ;  /* 0x0000000b33337224 */ /* 0x080fe200078e02ff */
[----:B------:R-:W-:Y:S01]  /*8e10*/  ISETP.GT.AND P1, PT, R166, 0x8, P1 ;  /* 0x00000008a600780c */ /* 0x000fe20000f24270 */
[----:B------:R-:W-:Y:S01]  /*8e20*/  IMAD.X R35, R33, 0x1, R4, P2 ;  /* 0x0000000121237824 */ /* 0x000fe200010e0604 */
[----:B------:R-:W-:Y:S01]  /*8e30*/  ISETP.GT.AND P2, PT, R5, 0x20, PT ;  /* 0x000000200500780c */ /* 0x000fe20003f44270 */
[--C-:B------:R-:W-:Y:S01]  /*8e40*/  IMAD.X R27, R31, 0x1, R22.reuse, P5 ;  /* 0x000000011f1b7824 */ /* 0x100fe200028e0616 */
[----:B------:R-:W-:Y:S01]  /*8e50*/  IADD3 R30, P6, R28, R6, RZ ;  /* 0x000000061c1e7210 */ /* 0x000fe20007fde0ff */
[----:B------:R-:W-:Y:S01]  /*8e60*/  IMAD R53, R53, R11, RZ ;  /* 0x0000000b35357224 */ /* 0x000fe200078e02ff */
[----:B------:R0:W-:Y:S01]  /*8e70*/  @P4 STG.E desc[UR16][R34.64], R37 ;  /* 0x0000002522004986 */ /* 0x0001e2000c101910 */
[----:B--2---:R-:W-:Y:S01]  /*8e80*/  IADD3 R24, P4, R32, R21, RZ ;  /* 0x0000001520187210 */ /* 0x004fe20007f9e0ff */
[----:B------:R-:W-:Y:S01]  /*8e90*/  IMAD R55, R55, R11, RZ ;  /* 0x0000000b37377224 */ /* 0x000fe200078e02ff */
[----:B------:R-:W-:Y:S01]  /*8ea0*/  ISETP.GT.AND P5, PT, R166, RZ, P2 ;  /* 0x000000ffa600720c */ /* 0x000fe200017a4270 */
[----:B------:R1:W-:Y:S01]  /*8eb0*/  @P0 STG.E desc[UR16][R26.64], R23 ;  /* 0x000000171a000986 */ /* 0x0003e2000c101910 */
[----:B------:R-:W-:Y:S01]  /*8ec0*/  ISETP.GT.AND P0, PT, R5, 0x21, PT ;  /* 0x000000210500780c */ /* 0x000fe20003f04270 */
[----:B------:R-:W-:-:S02]  /*8ed0*/  IMAD.X R25, R33, 0x1, R22, P4 ;  /* 0x0000000121197824 */ /* 0x000fc400020e0616 */
[--C-:B------:R-:W-:Y:S01]  /*8ee0*/  IMAD.X R31, R29, 0x1, R4.reuse, P6 ;  /* 0x000000011d1f7824 */ /* 0x100fe200030e0604 */
[C---:B------:R-:W-:Y:S01]  /*8ef0*/  ISETP.GT.AND P4, PT, R166.reuse, RZ, P0 ;  /* 0x000000ffa600720c */ /* 0x040fe20000784270 */
[-C--:B------:R-:W-:Y:S01]  /*8f00*/  IMAD R57, R57, R11.reuse, RZ ;  /* 0x0000000b39397224 */ /* 0x080fe200078e02ff */
[----:B------:R2:W-:Y:S01]  /*8f10*/  @P1 STG.E desc[UR16][R24.64], R39 ;  /* 0x0000002718001986 */ /* 0x0005e2000c101910 */
[----:B------:R-:W-:Y:S01]  /*8f20*/  ISETP.GT.AND P1, PT, R166, 0x8, P2 ;  /* 0x00000008a600780c */ /* 0x000fe20001724270 */
[-C--:B0-----:R-:W-:Y:S01]  /*8f30*/  IMAD R37, R44, R11.reuse, RZ ;  /* 0x0000000b2c257224 */ /* 0x081fe200078e02ff */
[-C--:B------:R-:W-:Y:S01]  /*8f40*/  IADD3 R32, P2, R34, R6.reuse, RZ ;  /* 0x0000000622207210 */ /* 0x080fe20007f5e0ff */
[----:B------:R-:W-:Y:S01]  /*8f50*/  IMAD R59, R59, R11, RZ ;  /* 0x0000000b3b3b7224 */ /* 0x000fe200078e02ff */
[----:B------:R-:W-:Y:S01]  /*8f60*/  @P5 STG.E desc[UR16][R30.64], R153 ;  /* 0x000000991e005986 */ /* 0x000fe2000c101910 */
[----:B-1----:R-:W-:Y:S01]  /*8f70*/  IADD3 R26, P5, R28, R21, RZ ;  /* 0x000000151c1a7210 */ /* 0x002fe20007fbe0ff */
[-C--:B------:R-:W-:Y:S01]  /*8f80*/  IMAD R23, R42, R11.reuse, RZ ;  /* 0x0000000b2a177224 */ /* 0x080fe200078e02ff */
[----:B------:R-:W-:Y:S01]  /*8f90*/  ISETP.GT.AND P0, PT, R166, 0x8, P0 ;  /* 0x00000008a600780c */ /* 0x000fe20000704270 */
[----:B------:R-:W-:Y:S01]  /*8fa0*/  IMAD.X R33, R35, 0x1, R4, P2 ;  /* 0x0000000123217824 */ /* 0x000fe200010e0604 */
[----:B------:R-:W-:Y:S01]  /*8fb0*/  ISETP.GT.AND P2, PT, R5, 0x28, PT ;  /* 0x000000280500780c */ /* 0x000fe20003f44270 */
[--C-:B------:R-:W-:Y:S01]  /*8fc0*/  IMAD.X R27, R29, 0x1, R22.reuse, P5 ;  /* 0x000000011d1b7824 */ /* 0x100fe200028e0616 */
[----:B------:R-:W-:Y:S01]  /*8fd0*/  IADD3 R28, P6, R30, R6, RZ ;  /* 0x000000061e1c7210 */ /* 0x000fe20007fde0ff */
[----:B------:R-:W-:Y:S01]  /*8fe0*/  IMAD R61, R61, R11, RZ ;  /* 0x0000000b3d3d7224 */ /* 0x000fe200078e02ff */
[----:B------:R-:W-:Y:S01]  /*8ff0*/  @P4 STG.E desc[UR16][R32.64], R41 ;  /* 0x0000002920004986 */ /* 0x000fe2000c101910 */
        /* <DEDUP_REMOVED lines=11> */
[-C--:B------:R-:W-:Y:S01]  /*90b0*/  IMAD R67, R67, R11.reuse, RZ ;  /* 0x0000000b43437224 */ /* 0x080fe200078e02ff */
[-C--:B------:R-:W-:Y:S01]  /*90c0*/  IADD3 R34, P2, R32, R6.reuse, RZ ;  /* 0x0000000620227210 */ /* 0x080fe20007f5e0ff */
[----:B------:R-:W-:Y:S01]  /*90d0*/  IMAD R69, R69, R11, RZ ;  /* 0x0000000b45457224 */ /* 0x000fe200078e02ff */
[----:B------:R2:W-:Y:S01]  /*90e0*/  @P5 STG.E desc[UR16][R28.64], R37 ;  /* 0x000000251c005986 */ /* 0x0005e2000c101910 */
[----:B0-----:R-:W-:Y:S01]  /*90f0*/  IADD3 R26, P5, R30, R21, RZ ;  /* 0x000000151e1a7210 */ /* 0x001fe20007fbe0ff */
        /* <DEDUP_REMOVED lines=8> */
[----:B-1----:R-:W-:Y:S01]  /*9180*/  IADD3 R24, P4, R32, R21, RZ ;  /* 0x0000001520187210 */ /* 0x002fe20007f9e0ff */
[----:B------:R-:W-:Y:S01]  /*9190*/  IMAD R73, R73, R11, RZ ;  /* 0x0000000b49497224 */ /* 0x000fe200078e02ff */
[----:B------:R-:W-:Y:S01]  /*91a0*/  ISETP.GT.AND P5, PT, R166, RZ, P2 ;  /* 0x000000ffa600720c */ /* 0x000fe200017a4270 */
[----:B------:R0:W-:Y:S01]  /*91b0*/  @P0 STG.E desc[UR16][R26.64], R23 ;  /* 0x000000171a000986 */ /* 0x0001e2000c101910 */
[----:B------:R-:W-:Y:S01]  /*91c0*/  ISETP.GT.AND P0, PT, R5, 0x31, PT ;  /* 0x000000310500780c */ /* 0x000fe20003f04270 */
[----:B------:R-:W-:-:S02]  /*91d0*/  IMAD.X R25, R33, 0x1, R22, P4 ;  /* 0x0000000121197824 */ /* 0x000fc400020e0616 */
[-C--:B--2---:R-:W-:Y:S01]  /*91e0*/  IMAD R37, R48, R11.reuse, RZ ;  /* 0x0000000b30257224 */ /* 0x084fe200078e02ff */
[C---:B------:R-:W-:Y:S01]  /*91f0*/  ISETP.GT.AND P4, PT, R166.reuse, RZ, P0 ;  /* 0x000000ffa600720c */ /* 0x040fe20000784270 */
[--C-:B------:R-:W-:Y:S01]  /*9200*/  IMAD.X R31, R29, 0x1, R4.reuse, P6 ;  /* 0x000000011d1f7824 */ /* 0x100fe200030e0604 */
        /* <DEDUP_REMOVED lines=108> */
[-C--:B------:R-:W-:Y:S01]  /*98d0*/  IADD3 R28, P6, R30, R6.reuse, RZ ;  /* 0x000000061e1c7210 */ /* 0x080fe20007fde0ff */
[-C--:B------:R-:W-:Y:S01]  /*98e0*/  IMAD R111, R111, R11.reuse, RZ ;  /* 0x0000000b6f6f7224 */ /* 0x080fe200078e02ff */
[----:B------:R-:W-:Y:S01]  /*98f0*/  @P4 STG.E desc[UR16][R32.64], R65 ;  /* 0x0000004120004986 */ /* 0x000fe2000c101910 */
[----:B------:R-:W-:Y:S01]  /*9900*/  ISETP.GT.AND P5, PT, R166, RZ, P2 ;  /* 0x000000ffa600720c */ /* 0x000fe200017a4270 */
[----:B------:R-:W-:Y:S01]  /*9910*/  IMAD R113, R113, R11, RZ ;  /* 0x0000000b71717224 */ /* 0x000fe200078e02ff */
[----:B-1----:R-:W-:Y:S01]  /*9920*/  IADD3 R24, P4, R34, R21, RZ ;  /* 0x0000001522187210 */ /* 0x002fe20007f9e0ff */
[----:B------:R0:W-:Y:S01]  /*9930*/  @P1 STG.E desc[UR16][R26.64], R23 ;  /* 0x000000171a001986 */ /* 0x0001e2000c101910 */
[----:B------:R-:W-:Y:S01]  /*9940*/  ISETP.GT.AND P1, PT, R5, 0x59, PT ;  /* 0x000000590500780c */ /* 0x000fe20003f24270 */
[-C--:B--2---:R-:W-:Y:S01]  /*9950*/  IMAD R37, R68, R11.reuse, RZ ;  /* 0x0000000b44257224 */ /* 0x084fe200078e02ff */
[C---:B------:R-:W-:Y:S01]  /*9960*/  ISETP.GT.AND P2, PT, R166.reuse, 0x8, P2 ;  /* 0x00000008a600780c */ /* 0x040fe20001744270 */
[----:B------:R-:W-:Y:S01]  /*9970*/  IMAD.X R25, R35, 0x1, R22, P4 ;  /* 0x0000000123197824 */ /* 0x000fe200020e0616 */
[C---:B------:R-:W-:Y:S01]  /*9980*/  ISETP.GT.AND P4, PT, R166.reuse, RZ, P1 ;  /* 0x000000ffa600720c */ /* 0x040fe20000f84270 */
[----:B------:R-:W-:Y:S01]  /*9990*/  IMAD.X R29, R31, 0x1, R4, P6 ;  /* 0x000000011f1d7824 */ /* 0x000fe200030e0604 */
[----:B------:R-:W-:Y:S01]  /*99a0*/  ISETP.GT.AND P1, PT, R166, 0x8, P1 ;  /* 0x00000008a600780c */ /* 0x000fe20000f24270 */
[-C--:B------:R-:W-:Y:S01]  /*99b0*/  IMAD R115, R115, R11.reuse, RZ ;  /* 0x0000000b73737224 */ /* 0x080fe200078e02ff */
[----:B------:R1:W-:Y:S01]  /*99c0*/  @P0 STG.E desc[UR16][R24.64], R67 ;  /* 0x0000004318000986 */ /* 0x0003e2000c101910 */
[----:B------:R-:W-:Y:S01]  /*99d0*/  IADD3 R34, P0, R32, R6, RZ ;  /* 0x0000000620227210 */ /* 0x000fe20007f1e0ff */
[----:B------:R-:W-:-:S02]  /*99e0*/  IMAD R117, R117, R11, RZ ;  /* 0x0000000b75757224 */ /* 0x000fc400078e02ff */
[----:B------:R2:W-:Y:S01]  /*99f0*/  @P5 STG.E desc[UR16][R28.64], R37 ;  /* 0x000000251c005986 */ /* 0x0005e2000c101910 */
[----:B0-----:R-:W-:Y:S01]  /*9a00*/  IADD3 R26, P5, R30, R21, RZ ;  /* 0x000000151e1a7210 */ /* 0x001fe20007fbe0ff */
[----:B------:R-:W-:Y:S01]  /*9a10*/  IMAD.X R35, R33, 0x1, R4, P0 ;  /* 0x0000000121237824 */ /* 0x000fe200000e0604 */
[----:B------:R-:W-:Y:S01]  /*9a20*/  ISETP.GT.AND P0, PT, R5, 0x60, PT ;  /* 0x000000600500780c */ /* 0x000fe20003f04270 */
[----:B------:R-:W-:Y:S01]  /*9a30*/  IMAD R23, R70, R11, RZ ;  /* 0x0000000b46177224 */ /* 0x000fe200078e02ff */
[-C--:B------:R-:W-:Y:S01]  /*9a40*/  IADD3 R30, P6, R28, R6.reuse, RZ ;  /* 0x000000061c1e7210 */ /* 0x080fe20007fde0ff */
[--C-:B------:R-:W-:Y:S01]  /*9a50*/  IMAD.X R27, R31, 0x1, R22.reuse, P5 ;  /* 0x000000011f1b7824 */ /* 0x100fe200028e0616 */
[----:B------:R-:W-:Y:S01]  /*9a60*/  @P4 STG.E desc[UR16][R34.64], R69 ;  /* 0x0000004522004986 */ /* 0x000fe2000c101910 */
[----:B-1----:R-:W-:Y:S01]  /*9a70*/  IADD3 R24, P5, R32, R21, RZ ;  /* 0x0000001520187210 */ /* 0x002fe20007fbe0ff */
[-C--:B------:R-:W-:Y:S01]  /*9a80*/  IMAD R119, R119, R11.reuse, RZ ;  /* 0x0000000b77777224 */ /* 0x080fe200078e02ff */
[C---:B------:R-:W-:Y:S01]  /*9a90*/  ISETP.GT.AND P4, PT, R166.reuse, RZ, P0 ;  /* 0x000000ffa600720c */ /* 0x040fe20000784270 */
[----:B------:R0:W-:Y:S01]  /*9aa0*/  @P2 STG.E desc[UR16][R26.64], R23 ;  /* 0x000000171a002986 */ /* 0x0001e2000c101910 */
[----:B------:R-:W-:Y:S01]  /*9ab0*/  ISETP.GT.AND P2, PT, R5, 0x61, PT ;  /* 0x000000610500780c */ /* 0x000fe20003f44270 */
[----:B------:R-:W-:Y:S01]  /*9ac0*/  IMAD.X R25, R33, 0x1, R22, P5 ;  /* 0x0000000121197824 */ /* 0x000fe200028e0616 */
[----:B------:R-:W-:Y:S01]  /*9ad0*/  ISETP.GT.AND P0, PT, R166, 0x8, P0 ;  /* 0x00000008a600780c */ /* 0x000fe20000704270 */
[-C--:B--2---:R-:W-:Y:S01]  /*9ae0*/  IMAD R37, R72, R11.reuse, RZ ;  /* 0x0000000b48257224 */ /* 0x084fe200078e02ff */
[----:B------:R-:W-:Y:S01]  /*9af0*/  ISETP.GT.AND P5, PT, R166, RZ, P2 ;  /* 0x000000ffa600720c */ /* 0x000fe200017a4270 */
[--C-:B------:R-:W-:Y:S01]  /*9b00*/  IMAD.X R31, R29, 0x1, R4.reuse, P6 ;  /* 0x000000011d1f7824 */ /* 0x100fe200030e0604 */
[----:B------:R1:W-:Y:S01]  /*9b10*/  @P1 STG.E desc[UR16][R24.64], R71 ;  /* 0x0000004718001986 */ /* 0x0003e2000c101910 */
[-C--:B------:R-:W-:Y:S01]  /*9b20*/  IADD3 R32, P1, R34, R6.reuse, RZ ;  /* 0x0000000622207210 */ /* 0x080fe20007f3e0ff */
[-C--:B------:R-:W-:Y:S01]  /*9b30*/  IMAD R121, R121, R11.reuse, RZ ;  /* 0x0000000b79797224 */ /* 0x080fe200078e02ff */
[----:B------:R-:W-:Y:S01]  /*9b40*/  ISETP.GT.AND P2, PT, R166, 0x8, P2 ;  /* 0x00000008a600780c */ /* 0x000fe20001744270 */
[----:B------:R-:W-:Y:S01]  /*9b50*/  IMAD R123, R123, R11, RZ ;  /* 0x0000000b7b7b7224 */ /* 0x000fe200078e02ff */
        /* <DEDUP_REMOVED lines=109> */
[----:B------:R-:W-:Y:S01]  /*a230*/  IMAD.X R29, R31, 0x1, R4, P6 ;  /* 0x000000011f1d7824 */ /* 0x000fe200030e0604 */
[----:B------:R1:W-:Y:S01]  /*a240*/  @P0 STG.E desc[UR16][R24.64], R91 ;  /* 0x0000005b18000986 */ /* 0x0003e2000c101910 */
[----:B------:R-:W-:Y:S01]  /*a250*/  IADD3 R34, P0, R32, R6, RZ ;  /* 0x0000000620227210 */ /* 0x000fe20007f1e0ff */
[----:B------:R-:W-:Y:S01]  /*a260*/  IMAD R151, R151, R11, RZ ;  /* 0x0000000b97977224 */ /* 0x000fe200078e02ff */
[----:B------:R-:W-:-:S02]  /*a270*/  ISETP.GT.AND P1, PT, R166, 0x8, P1 ;  /* 0x00000008a600780c */ /* 0x000fc40000f24270 */
        /* <DEDUP_REMOVED lines=8> */
[----:B-1----:R-:W-:Y:S02]  /*a300*/  IADD3 R24, P5, R32, R21, RZ ;  /* 0x0000001520187210 */ /* 0x002fe40007fbe0ff */
[C---:B------:R-:W-:Y:S01]  /*a310*/  ISETP.GT.AND P4, PT, R166.reuse, RZ, P0 ;  /* 0x000000ffa600720c */ /* 0x040fe20000784270 */
[----:B------:R0:W-:Y:S01]  /*a320*/  @P2 STG.E desc[UR16][R26.64], R23 ;  /* 0x000000171a002986 */ /* 0x0001e2000c101910 */
[----:B------:R-:W-:Y:S01]  /*a330*/  ISETP.GT.AND P2, PT, R5, 0x91, PT ;  /* 0x000000910500780c */ /* 0x000fe20003f44270 */
[----:B------:R-:W-:Y:S01]  /*a340*/  IMAD.X R25, R33, 0x1, R22, P5 ;  /* 0x0000000121197824 */ /* 0x000fe200028e0616 */
[----:B------:R-:W-:Y:S01]  /*a350*/  ISETP.GT.AND P0, PT, R166, 0x8, P0 ;  /* 0x00000008a600780c */ /* 0x000fe20000704270 */
[----:B--2---:R-:W-:Y:S01]  /*a360*/  IMAD R37, R96, R11, RZ ;  /* 0x0000000b60257224 */ /* 0x004fe200078e02ff */
[----:B------:R-:W-:Y:S01]  /*a370*/  ISETP.GT.AND P5, PT, R166, RZ, P2 ;  /* 0x000000ffa600720c */ /* 0x000fe200017a4270 */
[----:B------:R-:W-:Y:S01]  /*a380*/  IMAD.X R31, R29, 0x1, R4, P6 ;  /* 0x000000011d1f7824 */ /* 0x000fe200030e0604 */
[----:B------:R1:W-:Y:S01]  /*a390*/  @P1 STG.E desc[UR16][R24.64], R95 ;  /* 0x0000005f18001986 */ /* 0x0003e2000c101910 */
[----:B------:R-:W-:-:S02]  /*a3a0*/  IADD3 R32, P1, R34, R6, RZ ;  /* 0x0000000622207210 */ /* 0x000fc40007f3e0ff */
[----:B------:R-:W-:Y:S02]  /*a3b0*/  ISETP.GT.AND P2, PT, R166, 0x8, P2 ;  /* 0x00000008a600780c */ /* 0x000fe40001744270 */
[----:B------:R2:W-:Y:S01]  /*a3c0*/  @P4 STG.E desc[UR16][R30.64], R37 ;  /* 0x000000251e004986 */ /* 0x0005e2000c101910 */
[----:B0-----:R-:W-:Y:S01]  /*a3d0*/  IADD3 R26, P4, R28, R21, RZ ;  /* 0x000000151c1a7210 */ /* 0x001fe20007f9e0ff */
[----:B------:R-:W-:Y:S01]  /*a3e0*/  IMAD.X R33, R35, 0x1, R4, P1 ;  /* 0x0000000123217824 */ /* 0x000fe200008e0604 */
[----:B------:R-:W-:Y:S01]  /*a3f0*/  ISETP.GT.AND P1, PT, R5, 0x98, PT ;  /* 0x000000980500780c */ /* 0x000fe20003f24270 */
[----:B------:R-:W-:Y:S01]  /*a400*/  IMAD R23, R98, R11, RZ ;  /* 0x0000000b62177224 */ /* 0x000fe200078e02ff */
[----:B------:R-:W-:Y:S01]  /*a410*/  IADD3 R28, P6, R30, R6, RZ ;  /* 0x000000061e1c7210 */ /* 0x000fe20007fde0ff */
[----:B------:R-:W-:Y:S01]  /*a420*/  IMAD.X R27, R29, 0x1, R22, P4 ;  /* 0x000000011d1b7824 */ /* 0x000fe200020e0616 */
[----:B------:R-:W-:Y:S01]  /*a430*/  @P5 STG.E desc[UR16][R32.64], R97 ;  /* 0x0000006120005986 */ /* 0x000fe2000c101910 */
[----:B-1----:R-:W-:-:S02]  /*a440*/  IADD3 R24, P5, R34, R21, RZ ;  /* 0x0000001522187210 */ /* 0x002fc40007fbe0ff */
        /* <DEDUP_REMOVED lines=9> */
[----:B------:R-:W-:Y:S02]  /*a4e0*/  IADD3 R34, P2, R32, R6, RZ ;  /* 0x0000000620227210 */ /* 0x000fe40007f5e0ff */
        /* <DEDUP_REMOVED lines=189> */
[----:B------:R-:W-:-:S02]  /*b0c0*/  ISETP.GT.AND P4, PT, R166, RZ, P2 ;  /* 0x000000ffa600720c */ /* 0x000fc40001784270 */
        /* <DEDUP_REMOVED lines=8> */
[----:B------:R-:W-:Y:S02]  /*b150*/  ISETP.GT.AND P1, PT, R166, 0x8, P1 ;  /* 0x00000008a600780c */ /* 0x000fe40000f24270 */
[----:B------:R1:W-:Y:S01]  /*b160*/  @P0 STG.E desc[UR16][R24.64], R139 ;  /* 0x0000008b18000986 */ /* 0x0003e2000c101910 */
[----:B------:R-:W-:Y:S01]  /*b170*/  IADD3 R34, P0, R32, R6, RZ ;  /* 0x0000000620227210 */ /* 0x000fe20007f1e0ff */
[----:B0-----:R-:W-:-:S02]  /*b180*/  IMAD R23, R142, R11, RZ ;  /* 0x0000000b8e177224 */ /* 0x001fc400078e02ff */
[----:B------:R0:W-:Y:S01]  /*b190*/  @P4 STG.E desc[UR16][R28.64], R37 ;  /* 0x000000251c004986 */ /* 0x0001e2000c101910 */
[-C--:B------:R-:W-:Y:S01]  /*b1a0*/  IADD3 R26, P4, R30, R21.reuse, RZ ;  /* 0x000000151e1a7210 */ /* 0x080fe20007f9e0ff */
[----:B------:R-:W-:Y:S01]  /*b1b0*/  IMAD.X R35, R33, 0x1, R4, P0 ;  /* 0x0000000121237824 */ /* 0x000fe200000e0604 */
[----:B------:R-:W-:Y:S02]  /*b1c0*/  ISETP.GT.AND P0, PT, R5, 0xf0, PT ;  /* 0x000000f00500780c */ /* 0x000fe40003f04270 */
[----:B------:R-:W-:Y:S01]  /*b1d0*/  IADD3 R30, P6, R28, R6, RZ ;  /* 0x000000061c1e7210 */ /* 0x000fe20007fde0ff */
[--C-:B------:R-:W-:Y:S01]  /*b1e0*/  IMAD.X R27, R31, 0x1, R22.reuse, P4 ;  /* 0x000000011f1b7824 */ /* 0x100fe200020e0616 */
[----:B------:R-:W-:Y:S01]  /*b1f0*/  @P5 STG.E desc[UR16][R34.64], R141 ;  /* 0x0000008d22005986 */ /* 0x000fe2000c101910 */
[----:B-1----:R-:W-:Y:S02]  /*b200*/  IADD3 R24, P5, R32, R21, RZ ;  /* 0x0000001520187210 */ /* 0x002fe40007fbe0ff */
[----:B------:R-:W-:Y:S01]  /*b210*/  ISETP.GT.AND P4, PT, R166, RZ, P0 ;  /* 0x000000ffa600720c */ /* 0x000fe20000784270 */
[----:B------:R1:W-:Y:S01]  /*b220*/  @P2 STG.E desc[UR16][R26.64], R23 ;  /* 0x000000171a002986 */ /* 0x0003e2000c101910 */
[----:B------:R-:W-:Y:S01]  /*b230*/  ISETP.GT.AND P2, PT, R5, 0xf1, PT ;  /* 0x000000f10500780c */ /* 0x000fe20003f44270 */
[----:B------:R-:W-:-:S02]  /*b240*/  IMAD.X R25, R33, 0x1, R22, P5 ;  /* 0x0000000121197824 */ /* 0x000fc400028e0616 */
[--C-:B------:R-:W-:Y:S01]  /*b250*/  IMAD.X R31, R29, 0x1, R4.reuse, P6 ;  /* 0x000000011d1f7824 */ /* 0x100fe200030e0604 */
[----:B------:R-:W-:Y:S01]  /*b260*/  ISETP.GT.AND P5, PT, R166, RZ, P2 ;  /* 0x000000ffa600720c */ /* 0x000fe200017a4270 */
[----:B0-----:R-:W-:Y:S01]  /*b270*/  IMAD R37, R144, R11, RZ ;  /* 0x0000000b90257224 */ /* 0x001fe200078e02ff */
[----:B------:R-:W-:Y:S01]  /*b280*/  ISETP.GT.AND P6, PT, R166, 0x8, P0 ;  /* 0x00000008a600780c */ /* 0x000fe200007c4270 */
[----:B------:R0:W-:Y:S01]  /*b290*/  @P1 STG.E desc[UR16][R24.64], R143 ;  /* 0x0000008f18001986 */ /* 0x0001e2000c101910 */
[----:B------:R-:W-:Y:S02]  /*b2a0*/  IADD3 R32, P0, R34, R6, RZ ;  /* 0x0000000622207210 */ /* 0x000fe40007f1e0ff */
[----:B------:R-:W-:Y:S01]  /*b2b0*/  ISETP.GT.AND P2, PT, R166, 0x8, P2 ;  /* 0x00000008a600780c */ /* 0x000fe20001744270 */
[----:B------:R2:W-:Y:S01]  /*b2c0*/  @P4 STG.E desc[UR16][R30.64], R37 ;  /* 0x000000251e004986 */ /* 0x0005e2000c101910 */
[----:B-1----:R-:W-:Y:S01]  /*b2d0*/  IADD3 R26, P1, R28, R21, RZ ;  /* 0x000000151c1a7210 */ /* 0x002fe20007f3e0ff */
[----:B------:R-:W-:Y:S01]  /*b2e0*/  IMAD.X R33, R35, 0x1, R4, P0 ;  /* 0x0000000123217824 */ /* 0x000fe200000e0604 */
[----:B------:R-:W-:Y:S01]  /*b2f0*/  ISETP.GT.AND P0, PT, R5, 0xf8, PT ;  /* 0x000000f80500780c */ /* 0x000fe20003f04270 */
[----:B------:R-:W-:-:S02]  /*b300*/  IMAD R23, R146, R11, RZ ;  /* 0x0000000b92177224 */ /* 0x000fc400078e02ff */
[--C-:B------:R-:W-:Y:S01]  /*b310*/  IMAD.X R27, R29, 0x1, R22.reuse, P1 ;  /* 0x000000011d1b7824 */ /* 0x100fe200008e0616 */
[----:B------:R-:W-:Y:S01]  /*b320*/  @P5 STG.E desc[UR16][R32.64], R145 ;  /* 0x0000009120005986 */ /* 0x000fe2000c101910 */
[-C--:B0-----:R-:W-:Y:S02]  /*b330*/  IADD3 R24, P4, R34, R21.reuse, RZ ;  /* 0x0000001522187210 */ /* 0x081fe40007f9e0ff */
[C---:B------:R-:W-:Y:S01]  /*b340*/  IADD3 R28, P5, R30.reuse, R6, RZ ;  /* 0x000000061e1c7210 */ /* 0x040fe20007fbe0ff */
[----:B------:R0:W-:Y:S01]  /*b350*/  @P6 STG.E desc[UR16][R26.64], R23 ;  /* 0x000000171a006986 */ /* 0x0001e2000c101910 */
[----:B------:R-:W-:Y:S01]  /*b360*/  ISETP.GT.AND P1, PT, R5, 0xf9, PT ;  /* 0x000000f90500780c */ /* 0x000fe20003f24270 */
[----:B------:R-:W-:Y:S01]  /*b370*/  IMAD.X R25, R35, 0x1, R22, P4 ;  /* 0x0000000123197824 */ /* 0x000fe200020e0616 */
[----:B------:R-:W-:Y:S01]  /*b380*/  IADD3 R34, P4, R30, R21, RZ ;  /* 0x000000151e227210 */ /* 0x000fe20007f9e0ff */
[----:B------:R-:W-:Y:S01]  /*b390*/  IMAD.X R29, R31, 0x1, R4, P5 ;  /* 0x000000011f1d7824 */ /* 0x000fe200028e0604 */
[----:B------:R-:W-:-:S02]  /*b3a0*/  ISETP.GT.AND P6, PT, R166, RZ, P0 ;  /* 0x000000ffa600720c */ /* 0x000fc400007c4270 */
[----:B--2---:R-:W-:Y:S01]  /*b3b0*/  IADD3 R30, P5, R32, R6, RZ ;  /* 0x00000006201e7210 */ /* 0x004fe20007fbe0ff */
[----:B------:R-:W-:Y:S01]  /*b3c0*/  IMAD.X R35, R31, 0x1, R22, P4 ;  /* 0x000000011f237824 */ /* 0x000fe200020e0616 */
[C---:B------:R-:W-:Y:S01]  /*b3d0*/  ISETP.GT.AND P4, PT, R166.reuse, RZ, P1 ;  /* 0x000000ffa600720c */ /* 0x040fe20000f84270 */
[----:B------:R1:W-:Y:S01]  /*b3e0*/  @P2 STG.E desc[UR16][R24.64], R147 ;  /* 0x0000009318002986 */ /* 0x0003e2000c101910 */
[C---:B------:R-:W-:Y:S01]  /*b3f0*/  ISETP.GT.AND P0, PT, R166.reuse, 0x8, P0 ;  /* 0x00000008a600780c */ /* 0x040fe20000704270 */
[----:B------:R-:W-:Y:S01]  /*b400*/  IMAD.X R31, R33, 0x1, R4, P5 ;  /* 0x00000001211f7824 */ /* 0x000fe200028e0604 */
[----:B------:R-:W-:Y:S01]  /*b410*/  ISETP.GT.AND P1, PT, R166, 0x8, P1 ;  /* 0x00000008a600780c */ /* 0x000fe20000f24270 */
[----:B0-----:R-:W-:Y:S01]  /*b420*/  IMAD R23, R150, R11, RZ ;  /* 0x0000000b96177224 */ /* 0x001fe200078e02ff */
[----:B------:R-:W-:Y:S01]  /*b430*/  IADD3 R4, P5, R32, R21, RZ ;  /* 0x0000001520047210 */ /* 0x000fe20007fbe0ff */
[----:B------:R-:W-:-:S04]  /*b440*/  IMAD R21, R148, R11, RZ ;  /* 0x0000000b94157224 */ /* 0x000fc800078e02ff */
[----:B------:R-:W-:Y:S01]  /*b450*/  IMAD.X R5, R33, 0x1, R22, P5 ;  /* 0x0000000121057824 */ /* 0x000fe200028e0616 */
[----:B------:R1:W-:Y:S04]  /*b460*/  @P6 STG.E desc[UR16][R28.64], R21 ;  /* 0x000000151c006986 */ /* 0x0003e8000c101910 */
[----:B------:R1:W-:Y:S04]  /*b470*/  @P4 STG.E desc[UR16][R30.64], R149 ;  /* 0x000000951e004986 */ /* 0x0003e8000c101910 */
[----:B------:R1:W-:Y:S04]  /*b480*/  @P0 STG.E desc[UR16][R34.64], R23 ;  /* 0x0000001722000986 */ /* 0x0003e8000c101910 */
[----:B------:R1:W-:Y:S02]  /*b490*/  @P1 STG.E desc[UR16][R4.64], R151 ;  /* 0x0000009704001986 */ /* 0x0003e4000c101910 */
.L_x_282:
[----:B------:R-:W-:Y:S05]  /*b4a0*/  BSYNC B0 ;  /* 0x0000000000007941 */ /* 0x000fea0003800000 */
.L_x_30:
[C---:B------:R-:W-:Y:S01]  /*b4b0*/  LEA R2, P0, R8.reuse, R2, 0x1 ;  /* 0x0000000208027211 */ /* 0x040fe200078008ff */
[----:B------:R-:W-:Y:S01]  /*b4c0*/  ULDC.64 UR8, c[0x0][0x750] ;  /* 0x0001d40000087ab9 */ /* 0x000fe20000000a00 */
[----:B01----:R-:W-:Y:S01]  /*b4d0*/  IMAD.U32 R4, RZ, RZ, UR13 ;  /* 0x0000000dff047e24 */ /* 0x003fe2000f8e00ff */
[----:B------:R-:W-:Y:S01]  /*b4e0*/  PRMT R21, RZ, 0x7610, R21 ;  /* 0x00007610ff157816 */ /* 0x000fe20000000015 */
[----:B------:R-:W-:Y:S01]  /*b4f0*/  IMAD.MOV.U32 R6, RZ, RZ, -0x1 ;  /* 0xffffffffff067424 */ /* 0x000fe200078e00ff */
[----:B------:R-:W-:Y:S01]  /*b500*/  LEA.HI.X R3, R8, R3, R0, 0x1, P0 ;  /* 0x0000000308037211 */ /* 0x000fe200000f0c00 */
[----:B------:R0:W-:Y:S01]  /*b510*/  SYNCS.ARRIVE.TRANS64.A1T0 RZ, [R4+UR18], RZ ;  /* 0x000000ff04ff79a7 */ /* 0x0001e20008100012 */
[----:B------:R-:W-:Y:S01]  /*b520*/  ISETP.GE.U32.AND P0, PT, R2, UR8, PT ;  /* 0x0000000802007c0c */ /* 0x000fe2000bf06070 */
[----:B------:R-:W-:-:S03]  /*b530*/  IMAD.MOV.U32 R5, RZ, RZ, -0x1 ;  /* 0xffffffffff057424 */ /* 0x000fc600078e00ff */
[----:B------:R-:W-:Y:S01]  /*b540*/  ISETP.GE.U32.AND.EX P0, PT, R3, UR9, PT, P0 ;  /* 0x0000000903007c0c */ /* 0x000fe2000bf06100 */
[----:B0-----:R-:W-:-:S12]  /*b550*/  IMAD.MOV.U32 R4, RZ, RZ, -0x1 ;  /* 0xffffffffff047424 */ /* 0x001fd800078e00ff */
[----:B------:R-:W-:Y:S05]  /*b560*/  @P0 BRA `(.L_x_283) ;  /* 0x0000000400600947 */ /* 0x000fea0003800000 */
[----:B------:R-:W0:Y:S01]  /*b570*/  S2R R32, SR_CTAID.X ;  /* 0x0000000000207919 */ /* 0x000e220000002500 */
[----:B------:R-:W1:Y:S01]  /*b580*/  LDC.64 R26, c[0x0][0x728] ;  /* 0x0001ca00ff1a7b82 */ /* 0x000e620000000a00 */
[----:B------:R-:W-:Y:S01]  /*b590*/  ULDC UR8, c[0x0][0x150] ;  /* 0x0000540000087ab9 */ /* 0x000fe20000000800 */
[----:B------:R-:W-:Y:S01]  /*b5a0*/  IMAD.MOV.U32 R24, RZ, RZ, R2 ;  /* 0x000000ffff187224 */ /* 0x000fe200078e0002 */
[----:B------:R-:W0:Y:S01]  /*b5b0*/  S2R R34, SR_CTAID.Y ;  /* 0x0000000000227919 */ /* 0x000e220000002600 */
[----:B------:R-:W-:-:S04]  /*b5c0*/  IMAD.MOV.U32 R25, RZ, RZ, R3 ;  /* 0x000000ffff197224 */ /* 0x000fc800078e0003 */
[----:B------:R-:W2:Y:S08]  /*b5d0*/  LDC R35, c[0x0][0x144] ;  /* 0x00005100ff237b82 */ /* 0x000eb00000000800 */
[----:B------:R-:W2:Y:S08]  /*b5e0*/  LDC R6, c[0x0][0x730] ;  /* 0x0001cc00ff067b82 */ /* 0x000eb00000000800 */
[----:B------:R-:W2:Y:S01]  /*b5f0*/  LDC.64 R30, c[0x0][0x720] ;  /* 0x0001c800ff1e7b82 */ /* 0x000ea20000000a00 */
[----:B-1----:R-:W-:-:S04]  /*b600*/  ISETP.NE.U32.AND P0, PT, R26, RZ, PT ;  /* 0x000000ff1a00720c */ /* 0x002fc80003f05070 */
[----:B------:R-:W-:Y:S02]  /*b610*/  ISETP.NE.AND.EX P0, PT, R27, RZ, PT, P0 ;  /* 0x000000ff1b00720c */ /* 0x000fe40003f05300 */
[----:B0-----:R-:W-:-:S05]  /*b620*/  I2FP.F32.U32 R4, R32 ;  /* 0x0000002000047245 */ /* 0x001fca0000201000 */
[----:B------:R-:W-:-:S04]  /*b630*/  FMUL R4, R4, UR8 ;  /* 0x0000000804047c20 */ /* 0x000fc80008400000 */
[----:B------:R0:W1:Y:S02]  /*b640*/  F2I.U32.TRUNC.NTZ R33, R4 ;  /* 0x0000000400217305 */ /* 0x000064000020f000 */
[----:B------:R-:W-:Y:S05]  /*b650*/  @!P0 BRA `(.L_x_284) ;  /* 0x0000000000288947 */ /* 0x000fea0003800000 */
[----:B------:R-:W3:Y:S02]  /*b660*/  LDC R5, c[0x0][0x734] ;  /* 0x0001cd00ff057b82 */ /* 0x000ee40000000800 */
[----:B---3--:R-:W-:-:S05]  /*b670*/  IADD3 R21, P0, R2, R5, RZ ;  /* 0x0000000502157210 */ /* 0x008fca0007f1e0ff */
[----:B------:R-:W-:-:S04]  /*b680*/  IMAD.X R29, RZ, RZ, R3, P0 ;  /* 0x000000ffff1d7224 */ /* 0x000fc800000e0603 */
[----:B0-----:R-:W-:-:S04]  /*b690*/  IMAD.WIDE.U32 R4, R29, R26, RZ ;  /* 0x0000001a1d047225 */ /* 0x001fc800078e00ff */
[----:B------:R-:W-:-:S04]  /*b6a0*/  IMAD.WIDE.U32 R22, P0, R21, R27, R4 ;  /* 0x0000001b15167225 */ /* 0x000fc80007800004 */
[----:B------:R-:W-:-:S04]  /*b6b0*/  IMAD.WIDE.U32 R4, R21, R26, RZ ;  /* 0x0000001a15047225 */ /* 0x000fc800078e00ff */
[----:B------:R-:W-:Y:S01]  /*b6c0*/  IMAD.X R25, RZ, RZ, RZ, P0 ;  /* 0x000000ffff197224 */ /* 0x000fe200000e06ff */
[----:B------:R-:W-:Y:S01]  /*b6d0*/  IADD3 RZ, P0, R5, R22, RZ ;  /* 0x0000001605ff7210 */ /* 0x000fe20007f1e0ff */
[----:B------:R-:W-:-:S04]  /*b6e0*/  IMAD.MOV.U32 R24, RZ, RZ, R23 ;  /* 0x000000ffff187224 */ /* 0x000fc800078e0017 */
[----:B------:R-:W-:-:S08]  /*b6f0*/  IMAD.WIDE.U32.X R24, R29, R27, R24, P0 ;  /* 0x0000001b1d187225 */ /* 0x000fd000000e0418 */
.L_x_284:
[----:B------:R-:W3:Y:S01]  /*b700*/  LDC.64 R38, c[0x0][0x740] ;  /* 0x0001d000ff267b82 */ /* 0x000ee20000000a00 */
[-C--:B--2---:R-:W-:Y:S01]  /*b710*/  SHF.R.U64 R28, R24, R6.reuse, R25 ;  /* 0x00000006181c7219 */ /* 0x084fe20000001219 */
[----:B-1----:R-:W-:Y:S01]  /*b720*/  IMAD.MOV R33, RZ, RZ, -R33 ;  /* 0x000000ffff217224 */ /* 0x002fe200078e0a21 */
[----:B0-----:R-:W-:Y:S01]  /*b730*/  SHF.R.U32.HI R4, RZ, R6, R25 ;  /* 0x00000006ff047219 */ /* 0x001fe20000011619 */
[----:B------:R-:W-:Y:S01]  /*b740*/  ULDC UR8, c[0x0][0x154] ;  /* 0x0000550000087ab9 */ /* 0x000fe20000000800 */
[----:B------:R-:W-:Y:S01]  /*b750*/  IADD3 R21, P0, RZ, -R28, RZ ;  /* 0x8000001cff157210 */ /* 0x000fe20007f1e0ff */
[----:B------:R-:W-:Y:S02]  /*b760*/  IMAD R33, R35, R33, R32 ;  /* 0x0000002123217224 */ /* 0x000fe400078e0220 */
[----:B------:R-:W0:Y:S01]  /*b770*/  LDC R22, c[0x0][0x718] ;  /* 0x0001c600ff167b82 */ /* 0x000e220000000800 */
[----:B------:R-:W-:Y:S02]  /*b780*/  IMAD.MOV.U32 R23, RZ, RZ, -0x1 ;  /* 0xffffffffff177424 */ /* 0x000fe400078e00ff */
[----:B------:R-:W-:-:S02]  /*b790*/  IMAD.X R5, RZ, RZ, ~R4, P0 ;  /* 0x000000ffff057224 */ /* 0x000fc400000e0e04 */
[----:B------:R-:W-:Y:S02]  /*b7a0*/  IMAD.MOV.U32 R25, RZ, RZ, 0x1 ;  /* 0x00000001ff197424 */ /* 0x000fe400078e00ff */
[-C--:B------:R-:W-:Y:S01]  /*b7b0*/  IMAD R6, R5, R30.reuse, RZ ;  /* 0x0000001e05067224 */ /* 0x080fe200078e02ff */
[----:B------:R-:W1:Y:S01]  /*b7c0*/  LDC R24, c[0x0][0x708] ;  /* 0x0001c200ff187b82 */ /* 0x000e620000000800 */
[----:B------:R-:W-:-:S04]  /*b7d0*/  IMAD.WIDE.U32 R4, R21, R30, R2 ;  /* 0x0000001e15047225 */ /* 0x000fc800078e0002 */
[----:B------:R-:W-:Y:S01]  /*b7e0*/  IMAD R21, R21, R31, R6 ;  /* 0x0000001f15157224 */ /* 0x000fe200078e0206 */
[----:B------:R-:W-:Y:S02]  /*b7f0*/  I2FP.F32.U32 R6, R34 ;  /* 0x0000002200067245 */ /* 0x000fe40000201000 */
[----:B------:R-:W2:Y:S01]  /*b800*/  LDC R36, c[0x0][0x758] ;  /* 0x0001d600ff247b82 */ /* 0x000ea20000000800 */
[----:B------:R-:W-:Y:S01]  /*b810*/  IMAD.IADD R5, R5, 0x1, R21 ;  /* 0x0000000105057824 */ /* 0x000fe200078e0215 */
[----:B---3--:R-:W-:Y:S01]  /*b820*/  ISETP.NE.U32.AND P0, PT, R38, RZ, PT ;  /* 0x000000ff2600720c */ /* 0x008fe20003f05070 */
[----:B------:R-:W-:-:S03]  /*b830*/  FMUL R21, R6, UR8 ;  /* 0x0000000806157c20 */ /* 0x000fc60008400000 */
[----:B------:R-:W-:Y:S01]  /*b840*/  ISETP.NE.AND.EX P0, PT, R39, RZ, PT, P0 ;  /* 0x000000ff2700720c */ /* 0x000fe20003f05300 */
[----:B------:R3:W2:Y:S01]  /*b850*/  F2I.U32.TRUNC.NTZ R29, R21 ;  /* 0x00000015001d7305 */ /* 0x0006a2000020f000 */
[----:B------:R-:W3:Y:S01]  /*b860*/  LDC R31, c[0x0][0x148] ;  /* 0x00005200ff1f7b82 */ /* 0x000ee20000000800 */
[-CC-:B0-----:R-:W-:Y:S02]  /*b870*/  SHF.R.U64 R26, R4, R22.reuse, R5.reuse ;  /* 0x00000016041a7219 */ /* 0x181fe40000001205 */
[----:B------:R-:W-:-:S05]  /*b880*/  SHF.R.U32.HI R5, RZ, R22, R5 ;  /* 0x00000016ff057219 */ /* 0x000fca0000011605 */
[----:B------:R-:W0:Y:S01]  /*b890*/  LDC R32, c[0x0][0x700] ;  /* 0x0001c000ff207b82 */ /* 0x000e220000000800 */
[-CC-:B-1----:R-:W-:Y:S02]  /*b8a0*/  SHF.R.U64 R6, R26, R24.reuse, R5.reuse ;  /* 0x000000181a067219 */ /* 0x182fe40000001205 */
[----:B------:R-:W-:-:S05]  /*b8b0*/  SHF.R.U32.HI R5, RZ, R24, R5 ;  /* 0x00000018ff057219 */ /* 0x000fca0000011605 */
[----:B------:R-:W1:Y:S01]  /*b8c0*/  LDC R37, c[0x0][0x748] ;  /* 0x0001d200ff257b82 */ /* 0x000e620000000800 */
[-CC-:B--2---:R-:W-:Y:S02]  /*b8d0*/  SHF.R.U64 R30, R6, R36.reuse, R5.reuse ;  /* 0x00000024061e7219 */ /* 0x184fe40000001205 */
[-C--:B------:R-:W-:Y:S02]  /*b8e0*/  SHF.L.U32 R23, R23, R36.reuse, RZ ;  /* 0x0000002417177219 */ /* 0x080fe400000006ff */
[-C--:B------:R-:W-:Y:S01]  /*b8f0*/  SHF.R.U32.HI R5, RZ, R36.reuse, R5 ;  /* 0x00000024ff057219 */ /* 0x080fe20000011605 */
[----:B------:R-:W-:Y:S01]  /*b900*/  IMAD.MOV.U32 R4, RZ, RZ, R30 ;  /* 0x000000ffff047224 */ /* 0x000fe200078e001e */
[----:B------:R-:W-:Y:S01]  /*b910*/  SHF.L.U32 R36, R25, R36, RZ ;  /* 0x0000002419247219 */ /* 0x000fe200000006ff */
[----:B------:R-:W2:Y:S01]  /*b920*/  LDC R40, c[0x0][0x738] ;  /* 0x0001ce00ff287b82 */ /* 0x000ea20000000800 */
[----:B------:R-:W-:-:S07]  /*b930*/  LOP3.LUT R35, RZ, R23, RZ, 0x33, !PT ;  /* 0x00000017ff237212 */ /* 0x000fce00078e33ff */
[----:B------:R-:W0:Y:S01]  /*b940*/  LDC R41, c[0x0][0x710] ;  /* 0x0001c400ff297b82 */ /* 0x000e220000000800 */
[----:B------:R-:W-:Y:S05]  /*b950*/  @!P0 BRA `(.L_x_285) ;  /* 0x0000000000288947 */ /* 0x000fea0003800000 */
[----:B---3--:R-:W3:Y:S02]  /*b960*/  LDC R21, c[0x0][0x74c] ;  /* 0x0001d300ff157b82 */ /* 0x008ee40000000800 */
        /* <DEDUP_REMOVED lines=9> */
.L_x_285:
[----:B-1----:R-:W-:Y:S01]  /*ba00*/  SHF.R.U64 R4, R4, R37, R5 ;  /* 0x0000002504047219 */ /* 0x002fe20000001205 */
[----:B0-----:R-:W-:Y:S01]  /*ba10*/  VIADD R23, R32, 0xffffffff ;  /* 0xffffffff20177836 */ /* 0x001fe20000000000 */
[----:B---3--:R-:W-:Y:S01]  /*ba20*/  LOP3.LUT R21, R6, R35, RZ, 0xc0, !PT ;  /* 0x0000002306157212 */ /* 0x008fe200078ec0ff */
[----:B------:R-:W-:Y:S02]  /*ba30*/  IMAD.MOV R29, RZ, RZ, -R29 ;  /* 0x000000ffff1d7224 */ /* 0x000fe400078e0a1d */
[----:B------:R-:W-:Y:S01]  /*ba40*/  IMAD.MOV R5, RZ, RZ, -R4 ;  /* 0x000000ffff057224 */ /* 0x000fe200078e0a04 */
[----:B------:R-:W-:Y:S01]  /*ba50*/  LOP3.LUT R23, R26, R23, RZ, 0xc0, !PT ;  /* 0x000000171a177212 */ /* 0x000fe200078ec0ff */
[----:B------:R-:W-:Y:S02]  /*ba60*/  IMAD R6, R36, R4, R21 ;  /* 0x0000000424067224 */ /* 0x000fe400078e0215 */
[----:B------:R-:W-:Y:S02]  /*ba70*/  @P3 IMAD R33, R31, R29, R34 ;  /* 0x0000001d1f213224 */ /* 0x000fe400078e0222 */
[----:B--2---:R-:W-:-:S02]  /*ba80*/  IMAD R4, R5, R40, R30 ;  /* 0x0000002805047224 */ /* 0x004fc400078e021e */
[----:B------:R-:W-:Y:S02]  /*ba90*/  IMAD R6, R6, R41, R33 ;  /* 0x0000002906067224 */ /* 0x000fe400078e0221 */
[----:B------:R-:W-:Y:S02]  /*baa0*/  IMAD R23, R4, R32, R23 ;  /* 0x0000002004177224 */ /* 0x000fe400078e0217 */
[----:B------:R-:W-:Y:S02]  /*bab0*/  IMAD.MOV.U32 R21, RZ, RZ, 0x1 ;  /* 0x00000001ff157424 */ /* 0x000fe400078e00ff */
[----:B------:R-:W-:Y:S01]  /*bac0*/  IMAD.MOV.U32 R4, RZ, RZ, R28 ;  /* 0x000000ffff047224 */ /* 0x000fe200078e001c */
[----:B------:R-:W-:Y:S02]  /*bad0*/  SEL R5, R23, R6, !P3 ;  /* 0x0000000617057207 */ /* 0x000fe40005800000 */
[----:B------:R-:W-:-:S07]  /*bae0*/  SEL R6, R6, R23, !P3 ;  /* 0x0000001706067207 */ /* 0x000fce0005800000 */
.L_x_283:
[----:B------:R-:W-:Y:S02]  /*baf0*/  LOP3.LUT P0, RZ, R21, 0xff, RZ, 0xc0, !PT ;  /* 0x000000ff15ff7812 */ /* 0x000fe4000780c0ff */
[----:B------:R-:W-:-:S11]  /*bb00*/  LOP3.LUT R165, R165, 0x1, RZ, 0x3c, !PT ;  /* 0x00000001a5a57812 */ /* 0x000fd600078e3cff */
[----:B------:R-:W-:Y:S05]  /*bb10*/  @P0 BRA `(.L_x_286) ;  /* 0xffffff5c00400947 */ /* 0x000fea000383ffff */
[----:B------:R-:W-:Y:S05]  /*bb20*/  EXIT ;  /* 0x000000000000794d */ /* 0x000fea0003800000 */
.L_x_18:
[----:B------:R-:W-:-:S08]  /*bb30*/  ISETP.NE.AND P0, PT, R19, RZ, PT ;  /* 0x000000ff1300720c */ /* 0x000fd00003f05270 */
[----:B--23-5:R-:W0:-:S00]  /*bb40*/  USETMAXREG.DEALLOC.CTAPOOL 0x28 ;  /* 0x00000028000079c8 */ /* 0x02ce0000080e0500 */
[----:B------:R-:W-:Y:S05]  /*bb50*/  @P0 EXIT ;  /* 0x000000000000094d */ /* 0x000fea0003800000 */
[----:B0-----:R-:W-:Y:S01]  /*bb60*/  LOP3.LUT P0, RZ, R20, 0xff, RZ, 0xc0, !PT ;  /* 0x000000ff14ff7812 */ /* 0x001fe2000780c0ff */
[----:B------:R-:W-:Y:S02]  /*bb70*/  IMAD.MOV.U32 R12, RZ, RZ, 0x1 ;  /* 0x00000001ff0c7424 */ /* 0x000fe400078e00ff */
[----:B------:R-:W-:-:S10]  /*bb80*/  IMAD.MOV.U32 R13, RZ, RZ, RZ ;  /* 0x000000ffff0d7224 */ /* 0x000fd400078e00ff */
[----:B------:R-:W-:Y:S05]  /*bb90*/  @!P0 BRA `(.L_x_287) ;  /* 0x0000000c00648947 */ /* 0x000fea0003800000 */
[----:B------:R-:W0:Y:S01]  /*bba0*/  S2R R16, SR_CgaCtaId ;  /* 0x0000000000107919 */ /* 0x000e220000008800 */
[----:B------:R-:W-:Y:S01]  /*bbb0*/  LOP3.LUT P0, RZ, R14, 0x1f, RZ, 0xc0, !PT ;  /* 0x0000001f0eff7812 */ /* 0x000fe2000780c0ff */
[----:B------:R-:W-:Y:S01]  /*bbc0*/  ULDC UR5, c[0x0][0x758] ;  /* 0x0001d60000057ab9 */ /* 0x000fe20000000800 */
[----:B------:R-:W-:Y:S01]  /*bbd0*/  UMOV UR7, 0xffffffff ;  /* 0xffffffff00077882 */ /* 0x000fe20000000000 */
[----:B------:R-:W-:Y:S01]  /*bbe0*/  BSSY B0, `(.L_x_287) ;  /* 0x00000d4000007945 */ /* 0x000fe20003800000 */
[C---:B------:R-:W-:Y:S01]  /*bbf0*/  ISETP.NE.AND P2, PT, R15.reuse, RZ, PT ;  /* 0x000000ff0f00720c */ /* 0x040fe20003f45270 */
[----:B------:R-:W-:Y:S01]  /*bc00*/  USHF.L.U32 UR7, UR7, UR5, URZ ;  /* 0x0000000507077299 */ /* 0x000fe2000800063f */
[----:B------:R-:W-:Y:S01]  /*bc10*/  ISETP.NE.OR P0, PT, R15, RZ, !P0 ;  /* 0x000000ff0f00720c */ /* 0x000fe20004705670 */
[----:B------:R-:W-:Y:S01]  /*bc20*/  IMAD.MOV.U32 R15, RZ, RZ, 0x1 ;  /* 0x00000001ff0f7424 */ /* 0x000fe200078e00ff */
[----:B------:R-:W-:Y:S01]  /*bc30*/  LOP3.LUT R14, R7, 0x2, RZ, 0xfc, !PT ;  /* 0x00000002070e7812 */ /* 0x000fe200078efcff */
[----:B------:R-:W-:Y:S01]  /*bc40*/  IMAD.MOV.U32 R12, RZ, RZ, 0x1 ;  /* 0x00000001ff0c7424 */ /* 0x000fe200078e00ff */
[----:B------:R-:W-:Y:S01]  /*bc50*/  ULDC UR4, c[0x0][0x700] ;  /* 0x0001c00000047ab9 */ /* 0x000fe20000000800 */
[----:B------:R-:W-:Y:S01]  /*bc60*/  IMAD.MOV.U32 R13, RZ, RZ, RZ ;  /* 0x000000ffff0d7224 */ /* 0x000fe200078e00ff */
[----:B------:R-:W-:Y:S01]  /*bc70*/  UMOV UR8, 0x1 ;  /* 0x0000000100087882 */ /* 0x000fe20000000000 */
[----:B------:R-:W-:-:S02]  /*bc80*/  UIADD3 UR29, UR6, 0x1, URZ ;  /* 0x00000001061d7890 */ /* 0x000fc4000fffe03f */
[----:B------:R-:W-:Y:S02]  /*bc90*/  UIADD3 UR4, UR4, -0x1, URZ ;  /* 0xffffffff04047890 */ /* 0x000fe4000fffe03f */
[----:B------:R-:W-:Y:S02]  /*bca0*/  USHF.L.U32 UR5, UR8, UR5, URZ ;  /* 0x0000000508057299 */ /* 0x000fe4000800063f */
[----:B------:R-:W-:Y:S01]  /*bcb0*/  ULOP3.LUT UR7, URZ, UR7, URZ, 0x33, !UPT ;  /* 0x000000073f077292 */ /* 0x000fe2000f8e333f */
[----:B------:R-:W-:Y:S01]  /*bcc0*/  ULDC.64 UR32, c[0x0][0x198] ;  /* 0x0000660000207ab9 */ /* 0x000fe20000000a00 */
[C---:B0-----:R-:W-:Y:S02]  /*bcd0*/  IMAD.SHL.U32 R10, R16.reuse, 0x2000, RZ ;  /* 0x00002000100a7824 */ /* 0x041fe400078e00ff */
[----:B------:R-:W-:-:S03]  /*bce0*/  IMAD.SHL.U32 R16, R16, 0x80, RZ ;  /* 0x0000008010107824 */ /* 0x000fc600078e00ff */
[----:B------:R-:W-:Y:S02]  /*bcf0*/  LOP3.LUT R10, R10, 0x2000, RZ, 0xc0, !PT ;  /* 0x000020000a0a7812 */ /* 0x000fe400078ec0ff */
[----:B------:R-:W-:-:S03]  /*bd00*/  LOP3.LUT R16, R16, 0x80, RZ, 0xc0, !PT ;  /* 0x0000008010107812 */ /* 0x000fc600078ec0ff */
[----:B------:R-:W-:-:S07]  /*bd10*/  VIADD R17, R10, 0x6200 ;  /* 0x000062000a117836 */ /* 0x000fce0000000000 */
.L_x_299:
[----:B------:R-:W-:-:S03]  /*bd20*/  UMOV UR8, 0xffffffff ;  /* 0xffffffff00087882 */ /* 0x000fc60000000000 */
[----:B------:R-:W-:Y:S05]  /*bd30*/  BRA.DIV UR8, `(.L_x_288) ;  /* 0x0000001608247947 */ /* 0x000fea000b800000 */
[----:B------:R-:W-:-:S13]  /*bd40*/  ELECT P1, URZ, PT ;  /* 0x00000000003f782f */ /* 0x000fda0003820000 */
.L_x_320:
[----:B------:R-:W0:Y:S01]  /*bd50*/  LDC R10, c[0x0][0x604] ;  /* 0x00018100ff0a7b82 */ /* 0x000e220000000800 */
[----:B------:R-:W-:Y:S01]  /*bd60*/  BSSY B1, `(.L_x_289) ;  /* 0x0000047000017945 */ /* 0x000fe20003800000 */
[----:B0-----:R-:W-:-:S13]  /*bd70*/  ISETP.LT.OR P1, PT, R10, 0x1, !P1 ;  /* 0x000000010a00780c */ /* 0x001fda0004f21670 */
[----:B------:R-:W-:Y:S05]  /*bd80*/  @P1 BRA `(.L_x_290) ;  /* 0x0000000400101947 */ /* 0x000fea0003800000 */
[----:B------:R-:W-:Y:S01]  /*bd90*/  IMAD R19, R5, 0x100, R16 ;  /* 0x0000010005137824 */ /* 0x000fe200078e0210 */
[----:B------:R-:W-:Y:S01]  /*bda0*/  CS2R R22, SRZ ;  /* 0x0000000000167805 */ /* 0x000fe2000001ff00 */
[----:B------:R-:W-:Y:S02]  /*bdb0*/  IMAD.SHL.U32 R26, R6, 0x40, RZ ;  /* 0x00000040061a7824 */ /* 0x000fe400078e00ff */
[----:B------:R-:W-:Y:S02]  /*bdc0*/  IMAD.U32 R24, RZ, RZ, UR29 ;  /* 0x0000001dff187e24 */ /* 0x000fe4000f8e00ff */
[----:B------:R-:W-:Y:S02]  /*bdd0*/  IMAD.MOV.U32 R5, RZ, RZ, R12 ;  /* 0x000000ffff057224 */ /* 0x000fe400078e000c */
[----:B------:R-:W-:Y:S02]  /*bde0*/  IMAD.MOV.U32 R10, RZ, RZ, R13 ;  /* 0x000000ffff0a7224 */ /* 0x000fe400078e000d */
[----:B------:R-:W-:-:S07]  /*bdf0*/  IMAD.MOV.U32 R25, RZ, RZ, RZ ;  /* 0x000000ffff197224 */ /* 0x000fce00078e00ff */
.L_x_294:
[----:B------:R-:W0:Y:S01]  /*be00*/  S2R R18, SR_CgaCtaId ;  /* 0x0000000000127919 */ /* 0x000e220000008800 */
[----:B------:R-:W-:-:S04]  /*be10*/  MOV R11, 0x400 ;  /* 0x00000400000b7802 */ /* 0x000fc80000000f00 */
[----:B0-----:R-:W-:Y:S02]  /*be20*/  LEA R21, R18, R11, 0x18 ;  /* 0x0000000b12157211 */ /* 0x001fe400078ec0ff */
[----:B------:R-:W-:Y:S01]  /*be30*/  SHF.L.U32 R11, R5, 0x1f, RZ ;  /* 0x0000001f050b7819 */ /* 0x000fe200000006ff */
[----:B------:R-:W0:Y:S02]  /*be40*/  @!P2 LDC R18, c[0x0][0x640] ;  /* 0x00019000ff12ab82 */ /* 0x000e240000000800 */
[----:B------:R-:W-:-:S04]  /*be50*/  IMAD R20, R10, 0x8, R21 ;  /* 0x000000080a147824 */ /* 0x000fc800078e0215 */
[----:B------:R-:W1:Y:S02]  /*be60*/  SYNCS.PHASECHK.TRANS64.TRYWAIT P1, [R20+URZ+0x60], R11 ;  /* 0x0000600b140075a7 */ /* 0x000e64000802017f */
[----:B-1----:R-:W-:Y:S05]  /*be70*/  @!P1 BRA `(.L_x_291) ;  /* 0x0000001000f49947 */ /* 0x002fea0003800000 */
.L_x_321:
[----:B-1----:R-:W-:Y:S01]  /*be80*/  PRMT R11, R14, 0x9910, RZ ;  /* 0x000099100e0b7816 */ /* 0x002fe200000000ff */
[----:B0-----:R0:W-:Y:S03]  /*be90*/  @!P2 SYNCS.ARRIVE.TRANS64 RZ, [R20+URZ], R18 ;  /* 0x0000001214ffa9a7 */ /* 0x0011e6000800003f */
[----:B------:R-:W-:-:S13]  /*bea0*/  ISETP.NE.AND P1, PT, R11, 0x2, PT ;  /* 0x000000020b00780c */ /* 0x000fda0003f25270 */
[----:B0-----:R-:W-:Y:S05]  /*beb0*/  @P1 BRA `(.L_x_292) ;  /* 0x0000000000041947 */ /* 0x001fea0003800000 */
[----:B------:R-:W-:Y:S01]  /*bec0*/  BPT.TRAP 0x1 ;  /* 0x000000040000795c */ /* 0x000fe20000300000 */
.L_x_292:
[----:B------:R-:W-:Y:S05]  /*bed0*/  @P0 BRA `(.L_x_293) ;  /* 0x0000000000040947 */ /* 0x000fea0003800000 */
[----:B------:R-:W-:Y:S01]  /*bee0*/  BPT.TRAP 0x1 ;  /* 0x000000040000795c */ /* 0x000fe20000300000 */
.L_x_293:
[C-C-:B------:R-:W-:Y:S01]  /*bef0*/  IMAD R11, R10.reuse, 0x800, R21.reuse ;  /* 0x000008000a0b7824 */ /* 0x140fe200078e0215 */
[----:B------:R-:W-:Y:S01]  /*bf00*/  R2UR UR21, R21 ;  /* 0x00000000151572ca */ /* 0x000fe200000e0000 */
[----:B------:R-:W-:Y:S01]  /*bf10*/  IMAD R21, R10, 0x200, R21 ;  /* 0x000002000a157824 */ /* 0x000fe200078e0215 */
[----:B------:R-:W-:Y:S01]  /*bf20*/  R2UR UR17, R20 ;  /* 0x00000000141172ca */ /* 0x000fe200000e0000 */
[----:B------:R-:W-:Y:S01]  /*bf30*/  VIADD R24, R24, 0xffffffff ;  /* 0xffffffff18187836 */ /* 0x000fe20000000000 */
[----:B------:R-:W-:Y:S01]  /*bf40*/  R2UR UR16, R11 ;  /* 0x000000000b1072ca */ /* 0x000fe200000e0000 */
[----:B------:R-:W-:Y:S01]  /*bf50*/  IMAD R11, R10, 0x4000, R17 ;  /* 0x000040000a0b7824 */ /* 0x000fe200078e0211 */
[----:B------:R-:W-:Y:S01]  /*bf60*/  R2UR UR8, R21 ;  /* 0x00000000150872ca */ /* 0x000fe200000e0000 */
[----:B------:R-:W-:Y:S01]  /*bf70*/  UIADD3 UR14, UP0, UR32, 0xf0, URZ ;  /* 0x000000f0200e7890 */ /* 0x000fe2000ff1e03f */
[----:B------:R-:W-:Y:S01]  /*bf80*/  R2UR UR20, R4 ;  /* 0x00000000041472ca */ /* 0x000fe200000e0000 */
[----:B------:R-:W-:Y:S01]  /*bf90*/  UIADD3 UR22, UP1, UR32, 0x1f0, URZ ;  /* 0x000001f020167890 */ /* 0x000fe2000ff3e03f */
[----:B------:R-:W-:Y:S01]  /*bfa0*/  R2UR UR24, R11 ;  /* 0x000000000b1872ca */ /* 0x000fe200000e0000 */
[----:B------:R-:W-:Y:S01]  /*bfb0*/  UIADD3 UR34, UP2, UR32, 0x2f0, URZ ;  /* 0x000002f020227890 */ /* 0x000fe2000ff5e03f */
[----:B------:R-:W-:Y:S01]  /*bfc0*/  R2UR UR18, R23 ;  /* 0x00000000171272ca */ /* 0x000fe200000e0000 */
[----:B------:R-:W-:Y:S01]  /*bfd0*/  UIADD3.X UR15, URZ, UR33, URZ, UP0, !UPT ;  /* 0x000000213f0f7290 */ /* 0x000fe200087fe43f */
[----:B------:R-:W-:Y:S01]  /*bfe0*/  R2UR UR19, R26 ;  /* 0x000000001a1372ca */ /* 0x000fe200000e0000 */
[----:B------:R-:W-:Y:S01]  /*bff0*/  UIADD3.X UR23, URZ, UR33, URZ, UP1, !UPT ;  /* 0x000000213f177290 */ /* 0x000fe20008ffe43f */
[----:B------:R-:W-:Y:S01]  /*c000*/  R2UR UR11, R6 ;  /* 0x00000000060b72ca */ /* 0x000fe200000e0000 */
[----:B------:R-:W-:Y:S01]  /*c010*/  UIADD3 UR16, UR16, 0x200, URZ ;  /* 0x0000020010107890 */ /* 0x000fe2000fffe03f */
[----:B------:R-:W-:Y:S01]  /*c020*/  R2UR UR12, R25 ;  /* 0x00000000190c72ca */ /* 0x000fe200000e0000 */
[----:B------:R-:W-:Y:S01]  /*c030*/  UIADD3 UR8, UR8, 0x36200, URZ ;  /* 0x0003620008087890 */ /* 0x000fe2000fffe03f */
[----:B------:R-:W-:Y:S01]  /*c040*/  R2UR UR26, R22 ;  /* 0x00000000161a72ca */ /* 0x000fe200000e0000 */
[----:B------:R-:W-:Y:S01]  /*c050*/  VIADD R10, R10, 0x1 ;  /* 0x000000010a0a7836 */ /* 0x000fe20000000000 */
[----:B------:R-:W-:Y:S01]  /*c060*/  R2UR UR27, R19 ;  /* 0x00000000131b72ca */ /* 0x000fe200000e0000 */
[----:B------:R-:W-:Y:S01]  /*c070*/  UIADD3.X UR35, URZ, UR33, URZ, UP2, !UPT ;  /* 0x000000213f237290 */ /* 0x000fe200097fe43f */
[----:B------:R-:W-:Y:S01]  /*c080*/  ISETP.GT.AND P4, PT, R24, 0x1, PT ;  /* 0x000000011800780c */ /* 0x000fe20003f84270 */
[----:B------:R-:W-:Y:S01]  /*c090*/  UIADD3 UR24, UR21, UR24, URZ ;  /* 0x0000001815187290 */ /* 0x000fe2000fffe03f */
[C---:B------:R-:W-:Y:S01]  /*c0a0*/  ISETP.NE.AND P1, PT, R10.reuse, 0xc, PT ;  /* 0x0000000c0a00780c */ /* 0x040fe20003f25270 */
[----:B------:R-:W-:Y:S01]  /*c0b0*/  UMOV UR30, 0x0 ;  /* 0x00000000001e7882 */ /* 0x000fe20000000000 */
[----:B------:R-:W-:Y:S01]  /*c0c0*/  UMOV UR31, 0x10000000 ;  /* 0x10000000001f7882 */ /* 0x000fe20000000000 */
[----:B------:R-:W-:Y:S01]  /*c0d0*/  UMOV UR10, URZ ;  /* 0x0000003f000a7c82 */ /* 0x000fe20008000000 */
[----:B------:R-:W-:Y:S01]  /*c0e0*/  UMOV UR9, UR17 ;  /* 0x0000001100097c82 */ /* 0x000fe20008000000 */
[----:B------:R-:W-:Y:S01]  /*c0f0*/  UMOV UR13, UR20 ;  /* 0x00000014000d7c82 */ /* 0x000fe20008000000 */
[----:B------:R0:W-:Y:S01]  /*c100*/  UTMALDG.3D [UR16], [UR14], desc[UR30] ;  /* 0x00001e100e0075b4 */ /* 0x0001e20008011000 */
[----:B------:R-:W-:Y:S01]  /*c110*/  UMOV UR21, 0x30000 ;  /* 0x0003000000157882 */ /* 0x000fe20000000000 */
[----:B------:R-:W-:Y:S01]  /*c120*/  UMOV UR25, UR17 ;  /* 0x0000001100197c82 */ /* 0x000fe20008000000 */
[----:B------:R-:W-:Y:S01]  /*c130*/  UMOV UR28, UR20 ;  /* 0x00000014001c7c82 */ /* 0x000fe20008000000 */
[----:B------:R-:W-:Y:S01]  /*c140*/  SEL R18, RZ, 0x1, P1 ;  /* 0x00000001ff127807 */ /* 0x000fe20000800000 */
[----:B------:R-:W-:Y:S01]  /*c150*/  VIADD R25, R25, 0x1 ;  /* 0x0000000119197836 */ /* 0x000fe20000000000 */
[----:B------:R-:W-:Y:S01]  /*c160*/  SEL R10, R10, RZ, P1 ;  /* 0x000000ff0a0a7207 */ /* 0x000fe20000800000 */
[----:B------:R-:W-:Y:S01]  /*c170*/  VIADD R23, R23, 0x20 ;  /* 0x0000002017177836 */ /* 0x000fe20000000000 */
[----:B------:R0:W-:Y:S01]  /*c180*/  UTMALDG.4D [UR8], [UR22], desc[UR30] ;  /* 0x00001e08160075b4 */ /* 0x0001e20008019000 */
[----:B------:R-:W-:Y:S01]  /*c190*/  LOP3.LUT R5, R5, R18, RZ, 0x3c, !PT ;  /* 0x0000001205057212 */ /* 0x000fe200078e3cff */
[----:B------:R-:W-:Y:S01]  /*c1a0*/  VIADD R22, R22, 0x40 ;  /* 0x0000004016167836 */ /* 0x000fe20000000000 */
[----:B------:R0:W-:Y:S02]  /*c1b0*/  UTMALDG.3D.MULTICAST [UR24], [UR34], UR21, desc[UR30] ;  /* 0x00001e18220073b4 */ /* 0x0001e40008011815 */
[----:B0-----:R-:W-:Y:S05]  /*c1c0*/  @P4 BRA `(.L_x_294) ;  /* 0xfffffffc000c4947 */ /* 0x001fea000383ffff */
.L_x_290:
[----:B------:R-:W-:Y:S05]  /*c1d0*/  BSYNC B1 ;  /* 0x0000000000017941 */ /* 0x000fea0003800000 */
.L_x_289:
[----:B------:R-:W-:Y:S01]  /*c1e0*/  LOP3.LUT P5, RZ, R15, 0xff, RZ, 0xc0, !PT ;  /* 0x000000ff0fff7812 */ /* 0x000fe200078ac0ff */
[----:B------:R-:W-:Y:S01]  /*c1f0*/  VIADD R6, R13, UR6 ;  /* 0x000000060d067c36 */ /* 0x000fe20008000000 */
[----:B------:R-:W-:Y:S01]  /*c200*/  ULDC.64 UR8, c[0x0][0x750] ;  /* 0x0001d40000087ab9 */ /* 0x000fe20000000a00 */
[----:B------:R-:W-:Y:S01]  /*c210*/  IMAD.U32 R11, RZ, RZ, UR6 ;  /* 0x00000006ff0b7e24 */ /* 0x000fe2000f8e00ff */
[----:B------:R-:W-:Y:S01]  /*c220*/  UISETP.GE.U32.AND UP0, UPT, UR6, 0xc, UPT ;  /* 0x0000000c0600788c */ /* 0x000fe2000bf06070 */
[----:B------:R-:W-:Y:S01]  /*c230*/  BSSY B1, `(.L_x_295) ;  /* 0x000006c000017945 */ /* 0x000fe20003800000 */
[----:B------:R-:W-:Y:S02]  /*c240*/  ISETP.GT.U32.AND P1, PT, R6, 0xb, PT ;  /* 0x0000000b0600780c */ /* 0x000fe40003f24070 */
[----:B------:R-:W-:Y:S02]  /*c250*/  PRMT R15, RZ, 0x7610, R15 ;  /* 0x00007610ff0f7816 */ /* 0x000fe4000000000f */
[----:B------:R-:W-:-:S02]  /*c260*/  ISETP.LT.U32.AND P1, PT, R11, 0xc, P1 ;  /* 0x0000000c0b00780c */ /* 0x000fc40000f21070 */
[----:B------:R-:W-:Y:S01]  /*c270*/  PLOP3.LUT P4, PT, PT, PT, UP0, 0x80, 0x0 ;  /* 0x000000000000781c */ /* 0x000fe20003f8f008 */
[----:B------:R-:W0:Y:S01]  /*c280*/  @P5 S2R R5, SR_CgaCtaId ;  /* 0x0000000000055919 */ /* 0x000e220000008800 */
[----:B------:R-:W-:-:S04]  /*c290*/  @P5 MOV R4, 0x400 ;  /* 0x0000040000045802 */ /* 0x000fc80000000f00 */
[----:B0-----:R-:W-:Y:S01]  /*c2a0*/  @P5 LEA R10, R5, R4, 0x18 ;  /* 0x00000004050a5211 */ /* 0x001fe200078ec0ff */
[----:B------:R-:W-:-:S03]  /*c2b0*/  IMAD.WIDE.U32 R4, R6, -0x55555555, RZ ;  /* 0xaaaaaaab06047825 */ /* 0x000fc600078e00ff */
[----:B------:R0:W-:Y:S01]  /*c2c0*/  @P5 SYNCS.ARRIVE.TRANS64.A1T0 RZ, [R10+URZ+0xf8], RZ ;  /* 0x0000f8ff0aff59a7 */ /* 0x0001e2000810003f */
[----:B------:R-:W-:Y:S01]  /*c2d0*/  IADD3 R2, P5, R2, R8, RZ ;  /* 0x0000000802027210 */ /* 0x000fe20007fbe0ff */
[----:B------:R-:W-:Y:S01]  /*c2e0*/  IMAD.MOV.U32 R4, RZ, RZ, -0x1 ;  /* 0xffffffffff047424 */ /* 0x000fe200078e00ff */
[----:B------:R-:W-:Y:S02]  /*c2f0*/  SHF.R.U32.HI R11, RZ, 0x3, R5 ;  /* 0x00000003ff0b7819 */ /* 0x000fe40000011605 */
[----:B------:R-:W-:Y:S01]  /*c300*/  SEL R5, RZ, 0x1, !P1 ;  /* 0x00000001ff057807 */ /* 0x000fe20004800000 */
[----:B------:R-:W-:Y:S01]  /*c310*/  IMAD.X R3, R3, 0x1, R0, P5 ;  /* 0x0000000103037824 */ /* 0x000fe200028e0600 */
[----:B------:R-:W-:Y:S01]  /*c320*/  ISETP.GE.U32.AND P1, PT, R2, UR8, PT ;  /* 0x0000000802007c0c */ /* 0x000fe2000bf26070 */
[----:B------:R-:W-:Y:S01]  /*c330*/  IMAD R13, R11, -0xc, R6 ;  /* 0xfffffff40b0d7824 */ /* 0x000fe200078e0206 */
[----:B------:R-:W-:Y:S01]  /*c340*/  LOP3.LUT R12, R12, R5, RZ, 0x3c, !PT ;  /* 0x000000050c0c7212 */ /* 0x000fe200078e3cff */
[----:B------:R-:W-:Y:S01]  /*c350*/  IMAD.MOV.U32 R6, RZ, RZ, -0x1 ;  /* 0xffffffffff067424 */ /* 0x000fe200078e00ff */
[----:B------:R-:W-:Y:S01]  /*c360*/  ISETP.GE.U32.AND.EX P1, PT, R3, UR9, PT, P1 ;  /* 0x0000000903007c0c */ /* 0x000fe2000bf26110 */
[----:B------:R-:W-:Y:S01]  /*c370*/  IMAD.MOV.U32 R5, RZ, RZ, -0x1 ;  /* 0xffffffffff057424 */ /* 0x000fe200078e00ff */
[----:B------:R-:W-:-:S02]  /*c380*/  @P4 LOP3.LUT R12, R12, 0x1, R11, 0x78, !PT ;  /* 0x000000010c0c4812 */ /* 0x000fc400078e780b */
[----:B0-----:R-:W-:-:S09]  /*c390*/  PRMT R10, RZ, 0x7610, R10 ;  /* 0x00007610ff0a7816 */ /* 0x001fd2000000000a */
[----:B------:R-:W-:Y:S05]  /*c3a0*/  @P1 BRA `(.L_x_296) ;  /* 0x0000000400501947 */ /* 0x000fea0003800000 */
[----:B------:R-:W0:Y:S01]  /*c3b0*/  S2R R6, SR_CTAID.X ;  /* 0x0000000000067919 */ /* 0x000e220000002500 */
[----:B------:R-:W-:Y:S01]  /*c3c0*/  ULDC.64 UR8, c[0x0][0x728] ;  /* 0x0001ca0000087ab9 */ /* 0x000fe20000000a00 */
[----:B------:R-:W-:Y:S01]  /*c3d0*/  ULDC UR11, c[0x0][0x730] ;  /* 0x0001cc00000b7ab9 */ /* 0x000fe20000000800 */
[----:B------:R-:W-:Y:S01]  /*c3e0*/  ISETP.NE.U32.AND P1, PT, RZ, UR8, PT ;  /* 0x00000008ff007c0c */ /* 0x000fe2000bf25070 */
[----:B------:R-:W1:Y:S01]  /*c3f0*/  S2R R19, SR_CTAID.Y ;  /* 0x0000000000137919 */ /* 0x000e620000002600 */
[----:B------:R-:W-:Y:S01]  /*c400*/  ULDC UR12, c[0x0][0x150] ;  /* 0x00005400000c7ab9 */ /* 0x000fe20000000800 */
[----:B------:R-:W-:Y:S01]  /*c410*/  IMAD.MOV.U32 R4, RZ, RZ, R2 ;  /* 0x000000ffff047224 */ /* 0x000fe200078e0002 */
[----:B------:R-:W-:Y:S01]  /*c420*/  ISETP.NE.AND.EX P1, PT, RZ, UR9, PT, P1 ;  /* 0x00000009ff007c0c */ /* 0x000fe2000bf25310 */
[----:B------:R-:W-:Y:S01]  /*c430*/  IMAD.MOV.U32 R5, RZ, RZ, R3 ;  /* 0x000000ffff057224 */ /* 0x000fe200078e0003 */
[----:B0-----:R-:W-:-:S11]  /*c440*/  I2FP.F32.U32 R20, R6 ;  /* 0x0000000600147245 */ /* 0x001fd60000201000 */
[----:B------:R-:W-:Y:S05]  /*c450*/  @!P1 BRA `(.L_x_297) ;  /* 0x0000000000289947 */ /* 0x000fea0003800000 */
[----:B------:R-:W-:Y:S02]  /*c460*/  ULDC UR10, c[0x0][0x734] ;  /* 0x0001cd00000a7ab9 */ /* 0x000fe40000000800 */
[----:B------:R-:W-:-:S05]  /*c470*/  IADD3 R5, P1, R2, UR10, RZ ;  /* 0x0000000a02057c10 */ /* 0x000fca000ff3e0ff */
[----:B------:R-:W-:-:S04]  /*c480*/  IMAD.X R21, RZ, RZ, R3, P1 ;  /* 0x000000ffff157224 */ /* 0x000fc800008e0603 */
[----:B------:R-:W-:-:S04]  /*c490*/  IMAD.WIDE.U32 R10, R21, UR8, RZ ;  /* 0x00000008150a7c25 */ /* 0x000fc8000f8e00ff */
[----:B------:R-:W-:-:S04]  /*c4a0*/  IMAD.WIDE.U32 R10, P1, R5, UR9, R10 ;  /* 0x00000009050a7c25 */ /* 0x000fc8000f82000a */
[----:B------:R-:W-:-:S04]  /*c4b0*/  IMAD.WIDE.U32 R4, R5, UR8, RZ ;  /* 0x0000000805047c25 */ /* 0x000fc8000f8e00ff */
[----:B------:R-:W-:Y:S01]  /*c4c0*/  IMAD.MOV.U32 R4, RZ, RZ, R11 ;  /* 0x000000ffff047224 */ /* 0x000fe200078e000b */
[----:B------:R-:W-:Y:S01]  /*c4d0*/  IADD3 RZ, P4, R5, R10, RZ ;  /* 0x0000000a05ff7210 */ /* 0x000fe20007f9e0ff */
[----:B------:R-:W-:-:S04]  /*c4e0*/  IMAD.X R5, RZ, RZ, RZ, P1 ;  /* 0x000000ffff057224 */ /* 0x000fc800008e06ff */
[----:B------:R-:W-:-:S08]  /*c4f0*/  IMAD.WIDE.U32.X R4, R21, UR9, R4, P4 ;  /* 0x0000000915047c25 */ /* 0x000fd0000a0e0404 */
.L_x_297:
[--C-:B------:R-:W-:Y:S01]  /*c500*/  SHF.R.U64 R18, R4, UR11, R5.reuse ;  /* 0x0000000b04127c19 */ /* 0x100fe20008001205 */
[----:B------:R-:W-:Y:S01]  /*c510*/  FMUL R20, R20, UR12 ;  /* 0x0000000c14147c20 */ /* 0x000fe20008400000 */
[----:B------:R-:W0:Y:S01]  /*c520*/  LDC R21, c[0x0][0x144] ;  /* 0x00005100ff157b82 */ /* 0x000e220000000800 */
[----:B-1----:R-:W-:Y:S01]  /*c530*/  I2FP.F32.U32 R10, R19 ;  /* 0x00000013000a7245 */ /* 0x002fe20000201000 */
[----:B------:R-:W-:Y:S01]  /*c540*/  ULDC UR10, c[0x0][0x154] ;  /* 0x00005500000a7ab9 */ /* 0x000fe20000000800 */
[----:B------:R-:W-:Y:S01]  /*c550*/  SHF.R.U32.HI R4, RZ, UR11, R5 ;  /* 0x0000000bff047c19 */ /* 0x000fe20008011605 */
[----:B------:R-:W-:Y:S01]  /*c560*/  ULDC.64 UR8, c[0x0][0x720] ;  /* 0x0001c80000087ab9 */ /* 0x000fe20000000a00 */
[----:B------:R-:W-:Y:S01]  /*c570*/  IADD3 R5, P1, RZ, -R18, RZ ;  /* 0x80000012ff057210 */ /* 0x000fe20007f3e0ff */
[----:B------:R-:W1:Y:S01]  /*c580*/  F2I.U32.TRUNC.NTZ R20, R20 ;  /* 0x0000001400147305 */ /* 0x000e62000020f000 */
[----:B------:R-:W-:Y:S01]  /*c590*/  FMUL R10, R10, UR10 ;  /* 0x0000000a0a0a7c20 */ /* 0x000fe20008400000 */
[----:B------:R-:W2:Y:S01]  /*c5a0*/  LDC R22, c[0x0][0x148] ;  /* 0x00005200ff167b82 */ /* 0x000ea20000000800 */
[----:B------:R-:W-:Y:S01]  /*c5b0*/  ULDC.64 UR10, c[0x0][0x740] ;  /* 0x0001d000000a7ab9 */ /* 0x000fe20000000a00 */
[----:B------:R-:W-:Y:S01]  /*c5c0*/  IMAD.X R4, RZ, RZ, ~R4, P1 ;  /* 0x000000ffff047224 */ /* 0x000fe200008e0e04 */
[----:B------:R-:W-:-:S03]  /*c5d0*/  ISETP.NE.U32.AND P1, PT, RZ, UR10, PT ;  /* 0x0000000aff007c0c */ /* 0x000fc6000bf25070 */
[----:B------:R-:W-:Y:S01]  /*c5e0*/  IMAD R4, R4, UR8, RZ ;  /* 0x0000000804047c24 */ /* 0x000fe2000f8e02ff */
[----:B------:R-:W3:Y:S01]  /*c5f0*/  F2I.U32.TRUNC.NTZ R10, R10 ;  /* 0x0000000a000a7305 */ /* 0x000ee2000020f000 */
[----:B------:R-:W-:Y:S02]  /*c600*/  ISETP.NE.AND.EX P1, PT, RZ, UR11, PT, P1 ;  /* 0x0000000bff007c0c */ /* 0x000fe4000bf25310 */
[C---:B------:R-:W-:Y:S02]  /*c610*/  IMAD R11, R5.reuse, UR9, R4 ;  /* 0x00000009050b7c24 */ /* 0x040fe4000f8e0204 */
[----:B------:R-:W-:Y:S01]  /*c620*/  IMAD.WIDE.U32 R4, R5, UR8, R2 ;  /* 0x0000000805047c25 */ /* 0x000fe2000f8e0002 */
[----:B------:R-:W-:-:S03]  /*c630*/  ULDC UR8, c[0x0][0x718] ;  /* 0x0001c60000087ab9 */ /* 0x000fc60000000800 */
[----:B-1----:R-:W-:Y:S02]  /*c640*/  IMAD.MOV R20, RZ, RZ, -R20 ;  /* 0x000000ffff147224 */ /* 0x002fe400078e0a14 */
[----:B------:R-:W-:Y:S02]  /*c650*/  IMAD.IADD R5, R5, 0x1, R11 ;  /* 0x0000000105057824 */ /* 0x000fe400078e020b */
[----:B0-----:R-:W-:-:S03]  /*c660*/  IMAD R6, R21, R20, R6 ;  /* 0x0000001415067224 */ /* 0x001fc600078e0206 */
[--C-:B------:R-:W-:Y:S01]  /*c670*/  SHF.R.U64 R20, R4, UR8, R5.reuse ;  /* 0x0000000804147c19 */ /* 0x100fe20008001205 */
[----:B---3--:R-:W-:Y:S01]  /*c680*/  IMAD.MOV R4, RZ, RZ, -R10 ;  /* 0x000000ffff047224 */ /* 0x008fe200078e0a0a */
[----:B------:R-:W-:Y:S01]  /*c690*/  SHF.R.U32.HI R5, RZ, UR8, R5 ;  /* 0x00000008ff057c19 */ /* 0x000fe20008011605 */
[----:B------:R-:W-:Y:S02]  /*c6a0*/  ULDC UR8, c[0x0][0x708] ;  /* 0x0001c20000087ab9 */ /* 0x000fe40000000800 */
[----:B--2---:R-:W-:Y:S01]  /*c6b0*/  @P3 IMAD R6, R22, R4, R19 ;  /* 0x0000000416063224 */ /* 0x004fe200078e0213 */
[--C-:B------:R-:W-:Y:S02]  /*c6c0*/  SHF.R.U64 R22, R20, UR8, R5.reuse ;  /* 0x0000000814167c19 */ /* 0x100fe40008001205 */
[----:B------:R-:W-:Y:S01]  /*c6d0*/  SHF.R.U32.HI R5, RZ, UR8, R5 ;  /* 0x00000008ff057c19 */ /* 0x000fe20008011605 */
[----:B------:R-:W-:-:S03]  /*c6e0*/  ULDC UR8, c[0x0][0x758] ;  /* 0x0001d60000087ab9 */ /* 0x000fc60000000800 */
[--C-:B------:R-:W-:Y:S02]  /*c6f0*/  SHF.R.U64 R19, R22, UR8, R5.reuse ;  /* 0x0000000816137c19 */ /* 0x100fe40008001205 */
[----:B------:R-:W-:-:S03]  /*c700*/  SHF.R.U32.HI R21, RZ, UR8, R5 ;  /* 0x00000008ff157c19 */ /* 0x000fc60008011605 */
[----:B------:R-:W-:Y:S02]  /*c710*/  IMAD.MOV.U32 R10, RZ, RZ, R19 ;  /* 0x000000ffff0a7224 */ /* 0x000fe400078e0013 */
[----:B------:R-:W-:Y:S01]  /*c720*/  IMAD.MOV.U32 R5, RZ, RZ, R21 ;  /* 0x000000ffff057224 */ /* 0x000fe200078e0015 */
[----:B------:R-:W-:Y:S06]  /*c730*/  @!P1 BRA `(.L_x_298) ;  /* 0x00000000002c9947 */ /* 0x000fec0003800000 */
        /* <DEDUP_REMOVED lines=9> */
[----:B------:R-:W-:-:S04]  /*c7d0*/  IMAD.WIDE.U32.X R4, R21, UR11, R4, P4 ;  /* 0x0000000b15047c25 */ /* 0x000fc8000a0e0404 */
[----:B------:R-:W-:-:S07]  /*c7e0*/  IMAD.MOV.U32 R10, RZ, RZ, R4 ;  /* 0x000000ffff0a7224 */ /* 0x000fce00078e0004 */
.L_x_298:
[----:B------:R-:W-:Y:S01]  /*c7f0*/  ULDC UR8, c[0x0][0x748] ;  /* 0x0001d20000087ab9 */ /* 0x000fe20000000800 */
[----:B------:R-:W-:Y:S01]  /*c800*/  LOP3.LUT R4, R22, UR7, RZ, 0xc0, !PT ;  /* 0x0000000716047c12 */ /* 0x000fe2000f8ec0ff */
[----:B------:R-:W-:Y:S01]  /*c810*/  ULDC UR9, c[0x0][0x710] ;  /* 0x0001c40000097ab9 */ /* 0x000fe20000000800 */
[----:B------:R-:W-:Y:S01]  /*c820*/  SHF.R.U64 R5, R10, UR8, R5 ;  /* 0x000000080a057c19 */ /* 0x000fe20008001205 */
[----:B------:R-:W-:Y:S01]  /*c830*/  ULDC UR8, c[0x0][0x738] ;  /* 0x0001ce0000087ab9 */ /* 0x000fe20000000800 */
[----:B------:R-:W-:-:S03]  /*c840*/  LOP3.LUT R20, R20, UR4, RZ, 0xc0, !PT ;  /* 0x0000000414147c12 */ /* 0x000fc6000f8ec0ff */
[----:B------:R-:W-:Y:S02]  /*c850*/  IMAD.MOV R10, RZ, RZ, -R5 ;  /* 0x000000ffff0a7224 */ /* 0x000fe400078e0a05 */
[----:B------:R-:W-:Y:S02]  /*c860*/  IMAD R5, R5, UR5, R4 ;  /* 0x0000000505057c24 */ /* 0x000fe4000f8e0204 */
[----:B------:R-:W-:Y:S01]  /*c870*/  IMAD R19, R10, UR8, R19 ;  /* 0x000000080a137c24 */ /* 0x000fe2000f8e0213 */
[----:B------:R-:W-:Y:S01]  /*c880*/  ULDC UR8, c[0x0][0x700] ;  /* 0x0001c00000087ab9 */ /* 0x000fe20000000800 */
[----:B------:R-:W-:Y:S02]  /*c890*/  IMAD R6, R5, UR9, R6 ;  /* 0x0000000905067c24 */ /* 0x000fe4000f8e0206 */
[----:B------:R-:W-:Y:S02]  /*c8a0*/  IMAD R19, R19, UR8, R20 ;  /* 0x0000000813137c24 */ /* 0x000fe4000f8e0214 */
[----:B------:R-:W-:-:S02]  /*c8b0*/  IMAD.MOV.U32 R10, RZ, RZ, 0x1 ;  /* 0x00000001ff0a7424 */ /* 0x000fc400078e00ff */
[----:B------:R-:W-:Y:S01]  /*c8c0*/  IMAD.MOV.U32 R4, RZ, RZ, R18 ;  /* 0x000000ffff047224 */ /* 0x000fe200078e0012 */
[----:B------:R-:W-:Y:S02]  /*c8d0*/  SEL R5, R19, R6, !P3 ;  /* 0x0000000613057207 */ /* 0x000fe40005800000 */
[----:B------:R-:W-:-:S07]  /*c8e0*/  SEL R6, R6, R19, !P3 ;  /* 0x0000001306067207 */ /* 0x000fce0005800000 */
.L_x_296:
[----:B------:R-:W-:Y:S05]  /*c8f0*/  BSYNC B1 ;  /* 0x0000000000017941 */ /* 0x000fea0003800000 */
.L_x_295:
[----:B------:R-:W-:-:S13]  /*c900*/  LOP3.LUT P1, RZ, R10, 0xff, RZ, 0xc0, !PT ;  /* 0x000000ff0aff7812 */ /* 0x000fda000782c0ff */
[----:B------:R-:W-:Y:S05]  /*c910*/  @P1 BRA `(.L_x_299) ;  /* 0xfffffff400001947 */ /* 0x000fea000383ffff */
[----:B------:R-:W-:Y:S05]  /*c920*/  BSYNC B0 ;  /* 0x0000000000007941 */ /* 0x000fea0003800000 */
.L_x_287:
[----:B------:R-:W-:-:S03]  /*c930*/  UMOV UR8, 0xffffffff ;  /* 0xffffffff00087882 */ /* 0x000fc60000000000 */
[----:B------:R-:W-:Y:S05]  /*c940*/  BRA.DIV UR8, `(.L_x_300) ;  /* 0x0000000a08547947 */ /* 0x000fea000b800000 */
[----:B------:R-:W-:-:S13]  /*c950*/  ELECT P0, URZ, PT ;  /* 0x00000000003f782f */ /* 0x000fda0003800000 */
.L_x_324:
[----:B------:R-:W-:Y:S04]  /*c960*/  BSSY B0, `(.L_x_301) ;  /* 0x0000073000007945 */ /* 0x000fe80003800000 */
[----:B------:R-:W-:Y:S05]  /*c970*/  @!P0 BRA `(.L_x_302) ;  /* 0x0000000400c48947 */ /* 0x000fea0003800000 */
[----:B------:R-:W-:-:S04]  /*c980*/  LOP3.LUT R7, R7, 0x2, RZ, 0xfc, !PT ;  /* 0x0000000207077812 */ /* 0x000fc800078efcff */
[----:B------:R-:W-:-:S13]  /*c990*/  ISETP.NE.AND P0, PT, R7, 0x3, PT ;  /* 0x000000030700780c */ /* 0x000fda0003f05270 */
[----:B------:R-:W-:Y:S05]  /*c9a0*/  @!P0 BRA `(.L_x_303) ;  /* 0x0000000000048947 */ /* 0x000fea0003800000 */
[----:B------:R-:W-:Y:S01]  /*c9b0*/  BPT.TRAP 0x1 ;  /* 0x000000040000795c */ /* 0x000fe20000300000 */
.L_x_303:
[----:B------:R-:W0:Y:S01]  /*c9c0*/  S2R R3, SR_CgaCtaId ;  /* 0x0000000000037919 */ /* 0x000e220000008800 */
[----:B------:R-:W-:Y:S02]  /*c9d0*/  MOV R0, 0x400 ;  /* 0x0000040000007802 */ /* 0x000fe40000000f00 */
[----:B------:R-:W-:Y:S02]  /*c9e0*/  SHF.L.U32 R2, R12, 0x1f, RZ ;  /* 0x0000001f0c027819 */ /* 0x000fe400000006ff */
[----:B0-----:R-:W-:-:S05]  /*c9f0*/  LEA R0, R3, R0, 0x18 ;  /* 0x0000000003007211 */ /* 0x001fca00078ec0ff */
[----:B------:R-:W-:-:S04]  /*ca00*/  VIADD R0, R0, 0x60 ;  /* 0x0000006000007836 */ /* 0x000fc80000000000 */
[C---:B------:R-:W-:Y:S02]  /*ca10*/  IMAD R5, R13.reuse, 0x8, R0 ;  /* 0x000000080d057824 */ /* 0x040fe400078e0200 */
[----:B------:R-:W-:Y:S02]  /*ca20*/  VIADD R13, R13, 0x1 ;  /* 0x000000010d0d7836 */ /* 0x000fe40000000000 */
[----:B------:R-:W0:Y:S03]  /*ca30*/  SYNCS.PHASECHK.TRANS64.TRYWAIT P0, [R5+URZ], R2 ;  /* 0x00000002050075a7 */ /* 0x000e26000800017f */
[----:B------:R-:W-:-:S04]  /*ca40*/  ISETP.NE.AND P1, PT, R13, 0xc, PT ;  /* 0x0000000c0d00780c */ /* 0x000fc80003f25270 */
[----:B------:R-:W-:Y:S02]  /*ca50*/  SEL R3, RZ, 0x1, P1 ;  /* 0x00000001ff037807 */ /* 0x000fe40000800000 */
[----:B------:R-:W-:Y:S02]  /*ca60*/  SEL R13, R13, RZ, P1 ;  /* 0x000000ff0d0d7207 */ /* 0x000fe40000800000 */
[----:B------:R-:W-:-:S03]  /*ca70*/  LOP3.LUT R12, R12, R3, RZ, 0x3c, !PT ;  /* 0x000000030c0c7212 */ /* 0x000fc600078e3cff */
[----:B------:R-:W-:Y:S01]  /*ca80*/  IMAD R7, R13, 0x8, R0 ;  /* 0x000000080d077824 */ /* 0x000fe200078e0200 */
[----:B------:R-:W-:Y:S01]  /*ca90*/  SHF.L.U32 R4, R12, 0x1f, RZ ;  /* 0x0000001f0c047819 */ /* 0x000fe200000006ff */
[----:B0-----:R-:W-:Y:S06]  /*caa0*/  @!P0 BRA `(.L_x_304) ;  /* 0x0000000800208947 */ /* 0x001fec0003800000 */
.L_x_325:
[----:B------:R-:W1:Y:S01]  /*cab0*/  SYNCS.PHASECHK.TRANS64.TRYWAIT P0, [R7+URZ], R4 ;  /* 0x00000004070075a7 */ /* 0x000e62000800017f */
[----:B0-----:R-:W-:-:S05]  /*cac0*/  VIADD R2, R13, 0x1 ;  /* 0x000000010d027836 */ /* 0x001fca0000000000 */
[----:B------:R-:W-:-:S04]  /*cad0*/  ISETP.NE.AND P1, PT, R2, 0xc, PT ;  /* 0x0000000c0200780c */ /* 0x000fc80003f25270 */
[----:B------:R-:W-:Y:S02]  /*cae0*/  SEL R3, RZ, 0x1, P1 ;  /* 0x00000001ff037807 */ /* 0x000fe40000800000 */
[----:B------:R-:W-:Y:S02]  /*caf0*/  SEL R9, R2, RZ, P1 ;  /* 0x000000ff02097207 */ /* 0x000fe40000800000 */
[----:B------:R-:W-:-:S03]  /*cb00*/  LOP3.LUT R12, R12, R3, RZ, 0x3c, !PT ;  /* 0x000000030c0c7212 */ /* 0x000fc600078e3cff */
[----:B------:R-:W-:Y:S01]  /*cb10*/  IMAD R6, R9, 0x8, R0 ;  /* 0x0000000809067824 */ /* 0x000fe200078e0200 */
[----:B------:R-:W-:Y:S01]  /*cb20*/  SHF.L.U32 R5, R12, 0x1f, RZ ;  /* 0x0000001f0c057819 */ /* 0x000fe200000006ff */
[----:B-1----:R-:W-:Y:S06]  /*cb30*/  @!P0 BRA `(.L_x_305) ;  /* 0x0000000800108947 */ /* 0x002fec0003800000 */
.L_x_326:
[----:B------:R-:W1:Y:S01]  /*cb40*/  SYNCS.PHASECHK.TRANS64.TRYWAIT P0, [R6+URZ], R5 ;  /* 0x00000005060075a7 */ /* 0x000e62000800017f */
[----:B------:R-:W-:-:S05]  /*cb50*/  VIADD R2, R9, 0x1 ;  /* 0x0000000109027836 */ /* 0x000fca0000000000 */
[----:B------:R-:W-:-:S04]  /*cb60*/  ISETP.NE.AND P1, PT, R2, 0xc, PT ;  /* 0x0000000c0200780c */ /* 0x000fc80003f25270 */
[----:B------:R-:W-:Y:S02]  /*cb70*/  SEL R3, RZ, 0x1, P1 ;  /* 0x00000001ff037807 */ /* 0x000fe40000800000 */
[----:B0-----:R-:W-:Y:S02]  /*cb80*/  SEL R7, R2, RZ, P1 ;  /* 0x000000ff02077207 */ /* 0x001fe40000800000 */
[----:B------:R-:W-:-:S03]  /*cb90*/  LOP3.LUT R12, R12, R3, RZ, 0x3c, !PT ;  /* 0x000000030c0c7212 */ /* 0x000fc600078e3cff */
[----:B------:R-:W-:Y:S01]  /*cba0*/  IMAD R9, R7, 0x8, R0 ;  /* 0x0000000807097824 */ /* 0x000fe200078e0200 */
[----:B------:R-:W-:Y:S01]  /*cbb0*/  SHF.L.U32 R4, R12, 0x1f, RZ ;  /* 0x0000001f0c047819 */ /* 0x000fe200000006ff */
[----:B-1----:R-:W-:Y:S06]  /*cbc0*/  @!P0 BRA `(.L_x_306) ;  /* 0x0000000800008947 */ /* 0x002fec0003800000 */
.L_x_327:
[----:B------:R-:W1:Y:S01]  /*cbd0*/  SYNCS.PHASECHK.TRANS64.TRYWAIT P0, [R9+URZ], R4 ;  /* 0x00000004090075a7 */ /* 0x000e62000800017f */
[----:B------:R-:W-:-:S05]  /*cbe0*/  VIADD R2, R7, 0x1 ;  /* 0x0000000107027836 */ /* 0x000fca0000000000 */
[----:B------:R-:W-:-:S04]  /*cbf0*/  ISETP.NE.AND P1, PT, R2, 0xc, PT ;  /* 0x0000000c0200780c */ /* 0x000fc80003f25270 */
[----:B------:R-:W-:Y:S02]  /*cc00*/  SEL R3, RZ, 0x1, P1 ;  /* 0x00000001ff037807 */ /* 0x000fe40000800000 */
[----:B------:R-:W-:Y:S02]  /*cc10*/  SEL R7, R2, RZ, P1 ;  /* 0x000000ff02077207 */ /* 0x000fe40000800000 */
[----:B------:R-:W-:-:S03]  /*cc20*/  LOP3.LUT R12, R12, R3, RZ, 0x3c, !PT ;  /* 0x000000030c0c7212 */ /* 0x000fc600078e3cff */
[----:B0-----:R-:W-:Y:S01]  /*cc30*/  IMAD R6, R7, 0x8, R0 ;  /* 0x0000000807067824 */ /* 0x001fe200078e0200 */
[----:B------:R-:W-:Y:S01]  /*cc40*/  SHF.L.U32 R5, R12, 0x1f, RZ ;  /* 0x0000001f0c057819 */ /* 0x000fe200000006ff */
[----:B-1----:R-:W-:Y:S06]  /*cc50*/  @!P0 BRA `(.L_x_307) ;  /* 0x0000000400f08947 */ /* 0x002fec0003800000 */
.L_x_328:
        /* <DEDUP_REMOVED lines=9> */
.L_x_329:
        /* <DEDUP_REMOVED lines=9> */
.L_x_330:
        /* <DEDUP_REMOVED lines=9> */
.L_x_331:
        /* <DEDUP_REMOVED lines=9> */
.L_x_332:
        /* <DEDUP_REMOVED lines=9> */
.L_x_333:
        /* <DEDUP_REMOVED lines=9> */
.L_x_334:
[----:B------:R-:W1:Y:S01]  /*cfc0*/  SYNCS.PHASECHK.TRANS64.TRYWAIT P0, [R6+URZ], R5 ;  /* 0x00000005060075a7 */ /* 0x000e62000800017f */
[----:B------:R-:W-:-:S05]  /*cfd0*/  VIADD R2, R7, 0x1 ;  /* 0x0000000107027836 */ /* 0x000fca0000000000 */
[----:B------:R-:W-:-:S04]  /*cfe0*/  ISETP.NE.AND P1, PT, R2, 0xc, PT ;  /* 0x0000000c0200780c */ /* 0x000fc80003f25270 */
[----:B0-----:R-:W-:Y:S02]  /*cff0*/  SEL R4, RZ, 0x1, P1 ;  /* 0x00000001ff047807 */ /* 0x001fe40000800000 */
[----:B------:R-:W-:Y:S02]  /*d000*/  SEL R3, R2, RZ, P1 ;  /* 0x000000ff02037207 */ /* 0x000fe40000800000 */
[----:B------:R-:W-:Y:S01]  /*d010*/  LOP3.LUT R4, R11, R4, RZ, 0x3c, !PT ;  /* 0x000000040b047212 */ /* 0x000fe200078e3cff */
[----:B-1----:R-:W-:Y:S06]  /*d020*/  @!P0 BRA `(.L_x_314) ;  /* 0x0000000400888947 */ /* 0x002fec0003800000 */
.L_x_335:
[----:B------:R-:W-:Y:S01]  /*d030*/  IMAD R3, R3, 0x8, R0 ;  /* 0x0000000803037824 */ /* 0x000fe200078e0200 */
[----:B------:R-:W-:-:S07]  /*d040*/  SHF.L.U32 R0, R4, 0x1f, RZ ;  /* 0x0000001f04007819 */ /* 0x000fce00000006ff */
.L_x_315:
[----:B-1----:R1:W2:Y:S02]  /*d050*/  SYNCS.PHASECHK.TRANS64.TRYWAIT P0, [R3+URZ], R0 ;  /* 0x00000000030075a7 */ /* 0x0022a4000800017f */
[----:B--2---:R-:W-:Y:S05]  /*d060*/  @!P0 NANOSLEEP.SYNCS 0x989680 ;  /* 0x009896800000895d */ /* 0x004fea0003900000 */
[----:B------:R-:W2:Y:S02]  /*d070*/  @!P0 SYNCS.PHASECHK.TRANS64 P0, [R3+URZ], R0 ;  /* 0x00000000030085a7 */ /* 0x000ea4000800007f */
[----:B--2---:R-:W-:Y:S05]  /*d080*/  @!P0 BRA `(.L_x_315) ;  /* 0xfffffffc00f08947 */ /* 0x004fea000383ffff */
.L_x_302:
[----:B------:R-:W-:Y:S05]  /*d090*/  BSYNC B0 ;  /* 0x0000000000007941 */ /* 0x000fea0003800000 */
.L_x_301:
[----:B------:R-:W-:Y:S05]  /*d0a0*/  EXIT ;  /* 0x000000000000794d */ /* 0x000fea0003800000 */
.L_x_20:
[----:B0-----:R-:W-:-:S04]  /*d0b0*/  IMAD.U32 R22, RZ, RZ, UR12 ;  /* 0x0000000cff167e24 */ /* 0x001fc8000f8e00ff */
[----:B------:R0:W1:Y:S03]  /*d0c0*/  SYNCS.PHASECHK.TRANS64.TRYWAIT P0, [R22+URZ+-0x8], R21 ;  /* 0xfffff815160075a7 */ /* 0x000066000800017f */
[----:B-1----:R-:W-:Y:S05]  /*d0d0*/  @!P0 NANOSLEEP.SYNCS 0x989680 ;  /* 0x009896800000895d */ /* 0x002fea0003900000 */
[----:B------:R-:W1:Y:S02]  /*d0e0*/  @!P0 SYNCS.PHASECHK.TRANS64 P0, [R22+URZ+-0x8], R21 ;  /* 0xfffff815160085a7 */ /* 0x000e64000800007f */
[----:B-1----:R-:W-:Y:S05]  /*d0f0*/  @!P0 BRA `(.L_x_20) ;  /* 0xfffffffc00ec8947 */ /* 0x002fea000383ffff */
[----:B------:R-:W-:Y:S05]  /*d100*/  BRA `(.L_x_316) ;  /* 0xffffff4400d87947 */ /* 0x000fea000383ffff */
.L_x_25:
[----:B-1----:R-:W-:-:S04]  /*d110*/  IMAD.U32 R153, RZ, RZ, UR8 ;  /* 0x00000008ff997e24 */ /* 0x002fc8000f8e00ff */
[----:B------:R1:W4:Y:S03]  /*d120*/  SYNCS.PHASECHK.TRANS64.TRYWAIT P0, [R153+URZ], R152 ;  /* 0x00000098990075a7 */ /* 0x000326000800017f */
[----:B----4-:R-:W-:Y:S05]  /*d130*/  @!P0 NANOSLEEP.SYNCS 0x989680 ;  /* 0x009896800000895d */ /* 0x010fea0003900000 */
[----:B------:R-:W4:Y:S02]  /*d140*/  @!P0 SYNCS.PHASECHK.TRANS64 P0, [R153+URZ], R152 ;  /* 0x00000098990085a7 */ /* 0x000f24000800007f */
[----:B----4-:R-:W-:Y:S05]  /*d150*/  @!P0 BRA `(.L_x_25) ;  /* 0xfffffffc00ec8947 */ /* 0x010fea000383ffff */
[----:B------:R-:W-:Y:S05]  /*d160*/  BRA `(.L_x_24) ;  /* 0xffffff4c000c7947 */ /* 0x000fea000383ffff */
.L_x_29:
[----:B0-----:R-:W-:-:S04]  /*d170*/  IMAD.U32 R22, RZ, RZ, UR12 ;  /* 0x0000000cff167e24 */ /* 0x001fc8000f8e00ff */
[----:B------:R0:W1:Y:S03]  /*d180*/  SYNCS.PHASECHK.TRANS64.TRYWAIT P0, [R22+URZ+0x8], R21 ;  /* 0x00000815160075a7 */ /* 0x000066000800017f */
[----:B-1----:R-:W-:Y:S05]  /*d190*/  @!P0 NANOSLEEP.SYNCS 0x989680 ;  /* 0x009896800000895d */ /* 0x002fea0003900000 */
[----:B------:R-:W1:Y:S02]  /*d1a0*/  @!P0 SYNCS.PHASECHK.TRANS64 P0, [R22+URZ+0x8], R21 ;  /* 0x00000815160085a7 */ /* 0x000e64000800007f */
[----:B-1----:R-:W-:Y:S05]  /*d1b0*/  @!P0 BRA `(.L_x_29) ;  /* 0xfffffffc00ec8947 */ /* 0x002fea000383ffff */
[----:B------:R-:W-:Y:S05]  /*d1c0*/  BRA `(.L_x_317) ;  /* 0xffffff4c00d47947 */ /* 0x000fea000383ffff */
.L_x_288:
[----:B------:R-:W-:Y:S01]  /*d1d0*/  BSSY B1, `(.L_x_318) ;  /* 0x0000006000017945 */ /* 0x000fe20003800000 */
[----:B------:R-:W-:-:S07]  /*d1e0*/  IMAD.MOV.U32 R10, RZ, RZ, -0x1 ;  /* 0xffffffffff0a7424 */ /* 0x000fce00078e00ff */
[----:B------:R-:W-:Y:S05]  /*d1f0*/  WARPSYNC.COLLECTIVE R10, `(.L_x_319) ;  /* 0x000000000a0c7348 */ /* 0x000fea0003c00000 */
[----:B------:R-:W-:Y:S02]  /*d200*/  ELECT P1, UR62, PT ;  /* 0x00000000003e782f */ /* 0x000fe40003820000 */
[----:B------:R-:W-:Y:S01]  /*d210*/  MOV R10, UR62 ;  /* 0x0000003e000a7c02 */ /* 0x000fe20008000f00 */
[----:B------:R-:W-:Y:S10]  /*d220*/  ENDCOLLECTIVE ;  /* 0x000000000000791b */ /* 0x000ff40003800000 */
.L_x_319:
[----:B------:R-:W-:Y:S05]  /*d230*/  BSYNC B1 ;  /* 0x0000000000017941 */ /* 0x000fea0003800000 */
.L_x_318:
[----:B------:R-:W-:Y:S05]  /*d240*/  BRA `(.L_x_320) ;  /* 0xffffffe800c07947 */ /* 0x000fea000383ffff */
.L_x_291:
[----:B-1----:R1:W2:Y:S02]  /*d250*/  SYNCS.PHASECHK.TRANS64.TRYWAIT P1, [R20+URZ+0x60], R11 ;  /* 0x0000600b140075a7 */ /* 0x0022a4000802017f */
[----:B--2---:R-:W-:Y:S05]  /*d260*/  @!P1 NANOSLEEP.SYNCS 0x989680 ;  /* 0x009896800000995d */ /* 0x004fea0003900000 */
[----:B------:R-:W2:Y:S02]  /*d270*/  @!P1 SYNCS.PHASECHK.TRANS64 P1, [R20+URZ+0x60], R11 ;  /* 0x0000600b140095a7 */ /* 0x000ea4000802007f */
[----:B--2---:R-:W-:Y:S05]  /*d280*/  @!P1 BRA `(.L_x_291) ;  /* 0xfffffffc00f09947 */ /* 0x004fea000383ffff */
[----:B------:R-:W-:Y:S05]  /*d290*/  BRA `(.L_x_321) ;  /* 0xffffffe800f87947 */ /* 0x000fea000383ffff */
.L_x_300:
[----:B------:R-:W-:Y:S01]  /*d2a0*/  BSSY B0, `(.L_x_322) ;  /* 0x0000006000007945 */ /* 0x000fe20003800000 */
[----:B------:R-:W-:-:S07]  /*d2b0*/  IMAD.MOV.U32 R10, RZ, RZ, -0x1 ;  /* 0xffffffffff0a7424 */ /* 0x000fce00078e00ff */
[----:B------:R-:W-:Y:S05]  /*d2c0*/  WARPSYNC.COLLECTIVE R10, `(.L_x_323) ;  /* 0x000000000a0c7348 */ /* 0x000fea0003c00000 */
[----:B------:R-:W-:Y:S02]  /*d2d0*/  ELECT P1, UR62, PT ;  /* 0x00000000003e782f */ /* 0x000fe40003820000 */
[----:B------:R-:W-:Y:S01]  /*d2e0*/  MOV R10, UR62 ;  /* 0x0000003e000a7c02 */ /* 0x000fe20008000f00 */
[----:B------:R-:W-:Y:S10]  /*d2f0*/  ENDCOLLECTIVE ;  /* 0x000000000000791b */ /* 0x000ff40003800000 */
.L_x_323:
[----:B------:R-:W-:Y:S05]  /*d300*/  BSYNC B0 ;  /* 0x0000000000007941 */ /* 0x000fea0003800000 */
.L_x_322:
[----:B------:R-:W-:Y:S01]  /*d310*/  PLOP3.LUT P0, PT, P1, PT, PT, 0x80, 0x0 ;  /* 0x000000000000781c */ /* 0x000fe20000f0f070 */
[----:B------:R-:W-:-:S12]  /*d320*/  BRA `(.L_x_324) ;  /* 0xfffffff4008c7947 */ /* 0x000fd8000383ffff */
.L_x_304:
[----:B0-----:R0:W1:Y:S02]  /*d330*/  SYNCS.PHASECHK.TRANS64.TRYWAIT P0, [R5+URZ], R2 ;  /* 0x00000002050075a7 */ /* 0x001064000800017f */
[----:B-1----:R-:W-:Y:S05]  /*d340*/  @!P0 NANOSLEEP.SYNCS 0x989680 ;  /* 0x009896800000895d */ /* 0x002fea0003900000 */
[----:B------:R-:W1:Y:S02]  /*d350*/  @!P0 SYNCS.PHASECHK.TRANS64 P0, [R5+URZ], R2 ;  /* 0x00000002050085a7 */ /* 0x000e64000800007f */
[----:B-1----:R-:W-:Y:S05]  /*d360*/  @!P0 BRA `(.L_x_304) ;  /* 0xfffffffc00f08947 */ /* 0x002fea000383ffff */
[----:B------:R-:W-:Y:S05]  /*d370*/  BRA `(.L_x_325) ;  /* 0xfffffff400cc7947 */ /* 0x000fea000383ffff */
.L_x_305:
[----:B0-----:R0:W1:Y:S02]  /*d380*/  SYNCS.PHASECHK.TRANS64.TRYWAIT P0, [R7+URZ], R4 ;  /* 0x00000004070075a7 */ /* 0x001064000800017f */
[----:B-1----:R-:W-:Y:S05]  /*d390*/  @!P0 NANOSLEEP.SYNCS 0x989680 ;  /* 0x009896800000895d */ /* 0x002fea0003900000 */
[----:B------:R-:W1:Y:S02]  /*d3a0*/  @!P0 SYNCS.PHASECHK.TRANS64 P0, [R7+URZ], R4 ;  /* 0x00000004070085a7 */ /* 0x000e64000800007f */
[----:B-1----:R-:W-:Y:S05]  /*d3b0*/  @!P0 BRA `(.L_x_305) ;  /* 0xfffffffc00f08947 */ /* 0x002fea000383ffff */
[----:B------:R-:W-:Y:S05]  /*d3c0*/  BRA `(.L_x_326) ;  /* 0xfffffff400dc7947 */ /* 0x000fea000383ffff */
.L_x_306:
[----:B0-----:R0:W1:Y:S02]  /*d3d0*/  SYNCS.PHASECHK.TRANS64.TRYWAIT P0, [R6+URZ], R5 ;  /* 0x00000005060075a7 */ /* 0x001064000800017f */
[----:B-1----:R-:W-:Y:S05]  /*d3e0*/  @!P0 NANOSLEEP.SYNCS 0x989680 ;  /* 0x009896800000895d */ /* 0x002fea0003900000 */
[----:B------:R-:W1:Y:S02]  /*d3f0*/  @!P0 SYNCS.PHASECHK.TRANS64 P0, [R6+URZ], R5 ;  /* 0x00000005060085a7 */ /* 0x000e64000800007f */
[----:B-1----:R-:W-:Y:S05]  /*d400*/  @!P0 BRA `(.L_x_306) ;  /* 0xfffffffc00f08947 */ /* 0x002fea000383ffff */
[----:B------:R-:W-:Y:S05]  /*d410*/  BRA `(.L_x_327) ;  /* 0xfffffff400ec7947 */ /* 0x000fea000383ffff */
.L_x_307:
[----:B0-----:R0:W1:Y:S02]  /*d420*/  SYNCS.PHASECHK.TRANS64.TRYWAIT P0, [R9+URZ], R4 ;  /* 0x00000004090075a7 */ /* 0x001064000800017f */
[----:B-1----:R-:W-:Y:S05]  /*d430*/  @!P0 NANOSLEEP.SYNCS 0x989680 ;  /* 0x009896800000895d */ /* 0x002fea0003900000 */
[----:B------:R-:W1:Y:S02]  /*d440*/  @!P0 SYNCS.PHASECHK.TRANS64 P0, [R9+URZ], R4 ;  /* 0x00000004090085a7 */ /* 0x000e64000800007f */
[----:B-1----:R-:W-:Y:S05]  /*d450*/  @!P0 BRA `(.L_x_307) ;  /* 0xfffffffc00f08947 */ /* 0x002fea000383ffff */
[----:B------:R-:W-:Y:S05]  /*d460*/  BRA `(.L_x_328) ;  /* 0xfffffff400fc7947 */ /* 0x000fea000383ffff */
.L_x_308:
[----:B0-----:R0:W1:Y:S02]  /*d470*/  SYNCS.PHASECHK.TRANS64.TRYWAIT P0, [R6+URZ], R5 ;  /* 0x00000005060075a7 */ /* 0x001064000800017f */
[----:B-1----:R-:W-:Y:S05]  /*d480*/  @!P0 NANOSLEEP.SYNCS 0x989680 ;  /* 0x009896800000895d */ /* 0x002fea0003900000 */
[----:B------:R-:W1:Y:S02]  /*d490*/  @!P0 SYNCS.PHASECHK.TRANS64 P0, [R6+URZ], R5 ;  /* 0x00000005060085a7 */ /* 0x000e64000800007f */
[----:B-1----:R-:W-:Y:S05]  /*d4a0*/  @!P0 BRA `(.L_x_308) ;  /* 0xfffffffc00f08947 */ /* 0x002fea000383ffff */
[----:B------:R-:W-:Y:S05]  /*d4b0*/  BRA `(.L_x_329) ;  /* 0xfffffff8000c7947 */ /* 0x000fea000383ffff */
.L_x_309:
[----:B0-----:R0:W1:Y:S02]  /*d4c0*/  SYNCS.PHASECHK.TRANS64.TRYWAIT P0, [R9+URZ], R4 ;  /* 0x00000004090075a7 */ /* 0x001064000800017f */
[----:B-1----:R-:W-:Y:S05]  /*d4d0*/  @!P0 NANOSLEEP.SYNCS 0x989680 ;  /* 0x009896800000895d */ /* 0x002fea0003900000 */
[----:B------:R-:W1:Y:S02]  /*d4e0*/  @!P0 SYNCS.PHASECHK.TRANS64 P0, [R9+URZ], R4 ;  /* 0x00000004090085a7 */ /* 0x000e64000800007f */
[----:B-1----:R-:W-:Y:S05]  /*d4f0*/  @!P0 BRA `(.L_x_309) ;  /* 0xfffffffc00f08947 */ /* 0x002fea000383ffff */
[----:B------:R-:W-:Y:S05]  /*d500*/  BRA `(.L_x_330) ;  /* 0xfffffff8001c7947 */ /* 0x000fea000383ffff */
.L_x_310:
[----:B0-----:R0:W1:Y:S02]  /*d510*/  SYNCS.PHASECHK.TRANS64.TRYWAIT P0, [R6+URZ], R5 ;  /* 0x00000005060075a7 */ /* 0x001064000800017f */
[----:B-1----:R-:W-:Y:S05]  /*d520*/  @!P0 NANOSLEEP.SYNCS 0x989680 ;  /* 0x009896800000895d */ /* 0x002fea0003900000 */
[----:B------:R-:W1:Y:S02]  /*d530*/  @!P0 SYNCS.PHASECHK.TRANS64 P0, [R6+URZ], R5 ;  /* 0x00000005060085a7 */ /* 0x000e64000800007f */
[----:B-1----:R-:W-:Y:S05]  /*d540*/  @!P0 BRA `(.L_x_310) ;  /* 0xfffffffc00f08947 */ /* 0x002fea000383ffff */
[----:B------:R-:W-:Y:S05]  /*d550*/  BRA `(.L_x_331) ;  /* 0xfffffff8002c7947 */ /* 0x000fea000383ffff */
.L_x_311:
[----:B0-----:R0:W1:Y:S02]  /*d560*/  SYNCS.PHASECHK.TRANS64.TRYWAIT P0, [R9+URZ], R4 ;  /* 0x00000004090075a7 */ /* 0x001064000800017f */
[----:B-1----:R-:W-:Y:S05]  /*d570*/  @!P0 NANOSLEEP.SYNCS 0x989680 ;  /* 0x009896800000895d */ /* 0x002fea0003900000 */
[----:B------:R-:W1:Y:S02]  /*d580*/  @!P0 SYNCS.PHASECHK.TRANS64 P0, [R9+URZ], R4 ;  /* 0x00000004090085a7 */ /* 0x000e64000800007f */
[----:B-1----:R-:W-:Y:S05]  /*d590*/  @!P0 BRA `(.L_x_311) ;  /* 0xfffffffc00f08947 */ /* 0x002fea000383ffff */
[----:B------:R-:W-:Y:S05]  /*d5a0*/  BRA `(.L_x_332) ;  /* 0xfffffff8003c7947 */ /* 0x000fea000383ffff */
.L_x_312:
[----:B0-----:R0:W1:Y:S02]  /*d5b0*/  SYNCS.PHASECHK.TRANS64.TRYWAIT P0, [R6+URZ], R5 ;  /* 0x00000005060075a7 */ /* 0x001064000800017f */
[----:B-1----:R-:W-:Y:S05]  /*d5c0*/  @!P0 NANOSLEEP.SYNCS 0x989680 ;  /* 0x009896800000895d */ /* 0x002fea0003900000 */
[----:B------:R-:W1:Y:S02]  /*d5d0*/  @!P0 SYNCS.PHASECHK.TRANS64 P0, [R6+URZ], R5 ;  /* 0x00000005060085a7 */ /* 0x000e64000800007f */
[----:B-1----:R-:W-:Y:S05]  /*d5e0*/  @!P0 BRA `(.L_x_312) ;  /* 0xfffffffc00f08947 */ /* 0x002fea000383ffff */
[----:B------:R-:W-:Y:S05]  /*d5f0*/  BRA `(.L_x_333) ;  /* 0xfffffff8004c7947 */ /* 0x000fea000383ffff */
.L_x_313:
[----:B0-----:R0:W1:Y:S02]  /*d600*/  SYNCS.PHASECHK.TRANS64.TRYWAIT P0, [R9+URZ], R4 ;  /* 0x00000004090075a7 */ /* 0x001064000800017f */
[----:B-1----:R-:W-:Y:S05]  /*d610*/  @!P0 NANOSLEEP.SYNCS 0x989680 ;  /* 0x009896800000895d */ /* 0x002fea0003900000 */
[----:B------:R-:W1:Y:S02]  /*d620*/  @!P0 SYNCS.PHASECHK.TRANS64 P0, [R9+URZ], R4 ;  /* 0x00000004090085a7 */ /* 0x000e64000800007f */
[----:B-1----:R-:W-:Y:S05]  /*d630*/  @!P0 BRA `(.L_x_313) ;  /* 0xfffffffc00f08947 */ /* 0x002fea000383ffff */
[----:B------:R-:W-:Y:S05]  /*d640*/  BRA `(.L_x_334) ;  /* 0xfffffff8005c7947 */ /* 0x000fea000383ffff */
.L_x_314:
[----:B0-----:R0:W1:Y:S02]  /*d650*/  SYNCS.PHASECHK.TRANS64.TRYWAIT P0, [R6+URZ], R5 ;  /* 0x00000005060075a7 */ /* 0x001064000800017f */
[----:B-1----:R-:W-:Y:S05]  /*d660*/  @!P0 NANOSLEEP.SYNCS 0x989680 ;  /* 0x009896800000895d */ /* 0x002fea0003900000 */
[----:B------:R-:W1:Y:S02]  /*d670*/  @!P0 SYNCS.PHASECHK.TRANS64 P0, [R6+URZ], R5 ;  /* 0x00000005060085a7 */ /* 0x000e64000800007f */
[----:B-1----:R-:W-:Y:S05]  /*d680*/  @!P0 BRA `(.L_x_314) ;  /* 0xfffffffc00f08947 */ /* 0x002fea000383ffff */
[----:B------:R-:W-:Y:S05]  /*d690*/  BRA `(.L_x_335) ;  /* 0xfffffff800647947 */ /* 0x000fea000383ffff */
.L_x_336:
[----:B------:R-:W-:-:S00]  /*d6a0*/  BRA `(.L_x_336) ;  /* 0xfffffffc00fc7947 */ /* 0x000fc0000383ffff */
[----:B------:R-:W-:-:S00]  /*d6b0*/  NOP ;  /* 0x0000000000007918 */ /* 0x000fc00000000000 */
        /* <DEDUP_REMOVED lines=12> */
.L_x_337:


//--------------------- .nv.shared._ZN7cutlass13device_kernelINS_4gemm6kernel13GemmUniversalIN4cute5tupleIJiiiiEEENS1_10collective13CollectiveMmaINS1_40MainloopSm90TmaGmmaWarpSpecializedSparseILi12ENS5_IJNS4_1CILi2EEENSA_ILi1EEESC_EEENS1_32KernelTmaWarpSpecializedPingpongEEENS5_IJNSA_ILi64EEENSA_ILi256EEESG_EEEaNS5_IJNS4_6LayoutINS5_IJiNS5_IJSB_iEEEiEEENS5_IJlNS5_IJSC_SB_EEElEEEEENSJ_INS5_IJNS5_IJSG_iEEESP_iEEENS5_IJNS5_IJSG_NSA_ILi4096EEEEEENS5_IJSC_lEEElEEEEEEEEaNS5_IJlSC_lEEENS4_8TiledMMAINS4_8MMA_AtomIJNS4_4SM904GMMA6SPARSE28GMMA_64x256x64_S32S8S8_SS_TNILNS11_9SparseSelE0EEEEEENSJ_INS5_IJSC_SC_SC_EEENS5_IJNSA_ILi0EEES18_S18_EEEEENS5_IJNS4_10UnderscoreES1B_S1B_EEEEENS4_13SM90_TMA_LOADENS4_14ComposedLayoutINS4_7SwizzleILi1ELi4ELi3EEENS4_25smem_sparse_ptr_flag_bitsILi2ELi8EEENSJ_INS5_IJNS5_IJSC_NSA_ILi8EEEEEENS5_IJSB_NSA_ILi32EEEEEEEEENS5_IJNS5_IJS18_SG_EEESM_EEEEEEEvNS4_8identityENS4_23SM90_TMA_LOAD_MULTICASTENS1F_INS1G_ILi2ELi4ELi3EEENS4_18smem_ptr_flag_bitsILi8EEENSJ_INS5_IJS1K_SG_EEENS5_IJSG_SC_EEEEEEEvS1T_EENS_8epilogue10collective6detail29Sm90TmaWarpSpecializedAdapterINS24_15DefaultEpilogueIiNS5_IJSC_llEEES28_NS23_6thread17LinearCombinationIiLi1EiiLNS29_9ScaleType4KindE0ELNS_15FloatRoundStyleE2EiEENS1_15EpilogueDefaultEEEEEvvEEEEvNT_6ParamsE --------------------------
	.section	.nv.shared._ZN7cutlass13device_kernelINS_4gemm6kernel13GemmUniversalIN4cute5tupleIJiiiiEEENS1_10collective13CollectiveMmaINS1_40MainloopSm90TmaGmmaWarpSpecializedSparseILi12ENS5_IJNS4_1CILi2EEENSA_ILi1EEESC_EEENS1_32KernelTmaWarpSpecializedPingpongEEENS5_IJNSA_ILi64EEENSA_ILi256EEESG_EEEaNS5_IJNS4_6LayoutINS5_IJiNS5_IJSB_iEEEiEEENS5_IJlNS5_IJSC_SB_EEElEEEEENSJ_INS5_IJNS5_IJSG_iEEESP_iEEENS5_IJNS5_IJSG_NSA_ILi4096EEEEEENS5_IJSC_lEEElEEEEEEEEaNS5_IJlSC_lEEENS4_8TiledMMAINS4_8MMA_AtomIJNS4_4SM904GMMA6SPARSE28GMMA_64x256x64_S32S8S8_SS_TNILNS11_9SparseSelE0EEEEEENSJ_INS5_IJSC_SC_SC_EEENS5_IJNSA_ILi0EEES18_S18_EEEEENS5_IJNS4_10UnderscoreES1B_S1B_EEEEENS4_13SM90_TMA_LOADENS4_14ComposedLayoutINS4_7SwizzleILi1ELi4ELi3EEENS4_25smem_sparse_ptr_flag_bitsILi2ELi8EEENSJ_INS5_IJNS5_IJSC_NSA_ILi8EEEEEENS5_IJSB_NSA_ILi32EEEEEEEEENS5_IJNS5_IJS18_SG_EEESM_EEEEEEEvNS4_8identityENS4_23SM90_TMA_LOAD_MULTICASTENS1F_INS1G_ILi2ELi4ELi3EEENS4_18smem_ptr_flag_bitsILi8EEENSJ_INS5_IJS1K_SG_EEENS5_IJSG_SC_EEEEEEEvS1T_EENS_8epilogue10collective6detail29Sm90TmaWarpSpecializedAdapterINS24_15DefaultEpilogueIiNS5_IJSC_llEEES28_NS23_6thread17LinearCombinationIiLi1EiiLNS29_9ScaleType4KindE0ELNS_15FloatRoundStyleE2EiEENS1_15EpilogueDefaultEEEEEvvEEEEvNT_6ParamsE,"aw",@nobits
	.sectionflags	@""
	.align	16
	.zero		1024


//--------------------- .nv.shared.reserved.0     --------------------------
	.section	.nv.shared.reserved.0,"aw",@nobits
	.weak		__nv_reservedSMEM_offset_0_alias
	.size		__nv_reservedSMEM_offset_0_alias, 0, 0
	.other		__nv_reservedSMEM_offset_0_alias,@"STO_CUDA_RESERVED_SHARED STV_DEFAULT"
__nv_reservedSMEM_offset_0_alias:
	.zero		0


//--------------------- .nv.global                --------------------------
	.section	.nv.global,"aw",@nobits
.nv.global:
	.type		_ZN39_INTERNAL_608f8121_4_k_cu_7da74957_27944cute1_E,@object
	.size		_ZN39_INTERNAL_608f8121_4_k_cu_7da74957_27944cute1_E,(_ZN39_INTERNAL_608f8121_4_k_cu_7da74957_27944cuda3std3__45__cpo6cbeginE - _ZN39_INTERNAL_608f8121_4_k_cu_7da74957_27944cute1_E)
_ZN39_INTERNAL_608f8121_4_k_cu_7da74957_27944cute1_E:
	.zero		1
	.type		_ZN39_INTERNAL_608f8121_4_k_cu_7da74957_27944cuda3std3__45__cpo6cbeginE,@object
	.size		_ZN39_INTERNAL_608f8121_4_k_cu_7da74957_27944cuda3std3__45__cpo6cbeginE,(_ZN39_INTERNAL_608f8121_4_k_cu_7da74957_27944cuda3std3__48in_placeE - _ZN39_INTERNAL_608f8121_4_k_cu_7da74957_27944cuda3std3__45__cpo6cbeginE)
_ZN39_INTERNAL_608f8121_4_k_cu_7da74957_27944cuda3std3__45__cpo6cbeginE:
	.zero		1
	.type		_ZN39_INTERNAL_608f8121_4_k_cu_7da74957_27944cuda3std3__48in_placeE,@object
	.size		_ZN39_INTERNAL_608f8121_4_k_cu_7da74957_27944cuda3std3__48in_placeE,(_ZN39_INTERNAL_608f8121_4_k_cu_7da74957_27944cuda3std6ranges3__45__cpo9iter_moveE - _ZN39_INTERNAL_608f8121_4_k_cu_7da74957_27944cuda3std3__48in_placeE)
_ZN39_INTERNAL_608f8121_4_k_cu_7da74957_27944cuda3std3__48in_placeE:
	.zero		1
	.type		_ZN39_INTERNAL_608f8121_4_k_cu_7da74957_27944cuda3std6ranges3__45__cpo9iter_moveE,@object
	.size		_ZN39_INTERNAL_608f8121_4_k_cu_7da74957_27944cuda3std6ranges3__45__cpo9iter_moveE,(_ZN39_INTERNAL_608f8121_4_k_cu_7da74957_27944cuda3std3__45__cpo5beginE - _ZN39_INTERNAL_608f8121_4_k_cu_7da74957_27944cuda3std6ranges3__45__cpo9iter_moveE)
_ZN39_INTERNAL_608f8121_4_k_cu_7da74957_27944cuda3std6ranges3__45__cpo9iter_moveE:
	.zero		1
	.type		_ZN39_INTERNAL_608f8121_4_k_cu_7da74957_27944cuda3std3__45__cpo5beginE,@object
	.size		_ZN39_INTERNAL_608f8121_4_k_cu_7da74957_27944cuda3std3__45__cpo5beginE,(_ZN39_INTERNAL_608f8121_4_k_cu_7da74957_27944cuda3std3__441_GLOBAL__N__608f8121_4_k_cu_7da74957_27946ignoreE - _ZN39_INTERNAL_608f8121_4_k_cu_7da74957_27944cuda3std3__45__cpo5beginE)
_ZN39_INTERNAL_608f8121_4_k_cu_7da74957_27944cuda3std3__45__cpo5beginE:
	.zero		1
	.type		_ZN39_INTERNAL_608f8121_4_k_cu_7da74957_27944cuda3std3__441_GLOBAL__N__608f8121_4_k_cu_7da74957_27946ignoreE,@object
	.size		_ZN39_INTERNAL_608f8121_4_k_cu_7da74957_27944cuda3std3__441_GLOBAL__N__608f8121_4_k_cu_7da74957_27946ignoreE,(_ZN39_INTERNAL_608f8121_4_k_cu_7da74957_27944cute7productE - _ZN39_INTERNAL_608f8121_4_k_cu_7da74957_27944cuda3std3__441_GLOBAL__N__608f8121_4_k_cu_7da74957_27946ignoreE)
_ZN39_INTERNAL_608f8121_4_k_cu_7da74957_27944cuda3std3__441_GLOBAL__N__608f8121_4_k_cu_7da74957_27946ignoreE:
	.zero		1
	.type		_ZN39_INTERNAL_608f8121_4_k_cu_7da74957_27944cute7productE,@object
	.size		_ZN39_INTERNAL_608f8121_4_k_cu_7da74957_27944cute7productE,(_ZN39_INTERNAL_608f8121_4_k_cu_7da74957_27944cuda3std3__45__cpo3endE - _ZN39_INTERNAL_608f8121_4_k_cu_7da74957_27944cute7productE)
_ZN39_INTERNAL_608f8121_4_k_cu_7da74957_27944cute7productE:
	.zero		1
	.type		_ZN39_INTERNAL_608f8121_4_k_cu_7da74957_27944cuda3std3__45__cpo3endE,@object
	.size		_ZN39_INTERNAL_608f8121_4_k_cu_7da74957_27944cuda3std3__45__cpo3endE,(_ZN39_INTERNAL_608f8121_4_k_cu_7da74957_27944cuda3std3__419piecewise_constructE - _ZN39_INTERNAL_608f8121_4_k_cu_7da74957_27944cuda3std3__45__cpo3endE)
_ZN39_INTERNAL_608f8121_4_k_cu_7da74957_27944cuda3std3__45__cpo3endE:
	.zero		1
	.type		_ZN39_INTERNAL_608f8121_4_k_cu_7da74957_27944cuda3std3__419piecewise_constructE,@object
	.size		_ZN39_INTERNAL_608f8121_4_k_cu_7da74957_27944cuda3std3__419piecewise_constructE,(_ZN39_INTERNAL_608f8121_4_k_cu_7da74957_27944cuda3std3__45__cpo4cendE - _ZN39_INTERNAL_608f8121_4_k_cu_7da74957_27944cuda3std3__419piecewise_constructE)
_ZN39_INTERNAL_608f8121_4_k_cu_7da74957_27944cuda3std3__419piecewise_constructE:
	.zero		1
	.type		_ZN39_INTERNAL_608f8121_4_k_cu_7da74957_27944cuda3std3__45__cpo4cendE,@object
	.size		_ZN39_INTERNAL_608f8121_4_k_cu_7da74957_27944cuda3std3__45__cpo4cendE,(_ZN39_INTERNAL_608f8121_4_k_cu_7da74957_27944cuda3std6ranges3__45__cpo4swapE - _ZN39_INTERNAL_608f8121_4_k_cu_7da74957_27944cuda3std3__45__cpo4cendE)
_ZN39_INTERNAL_608f8121_4_k_cu_7da74957_27944cuda3std3__45__cpo4cendE:
	.zero		1
	.type		_ZN39_INTERNAL_608f8121_4_k_cu_7da74957_27944cuda3std6ranges3__45__cpo4swapE,@object
	.size		_ZN39_INTERNAL_608f8121_4_k_cu_7da74957_27944cuda3std6ranges3__45__cpo4swapE,(.L_7 - _ZN39_INTERNAL_608f8121_4_k_cu_7da74957_27944cuda3std6ranges3__45__cpo4swapE)
_ZN39_INTERNAL_608f8121_4_k_cu_7da74957_27944cuda3std6ranges3__45__cpo4swapE:
	.zero		1
.L_7:


//--------------------- .nv.constant0._ZN7cutlass13device_kernelINS_4gemm6kernel13GemmUniversalIN4cute5tupleIJiiiiEEENS1_10collective13CollectiveMmaINS1_40MainloopSm90TmaGmmaWarpSpecializedSparseILi12ENS5_IJNS4_1CILi2EEENSA_ILi1EEESC_EEENS1_32KernelTmaWarpSpecializedPingpongEEENS5_IJNSA_ILi64EEENSA_ILi256EEESG_EEEaNS5_IJNS4_6LayoutINS5_IJiNS5_IJSB_iEEEiEEENS5_IJlNS5_IJSC_SB_EEElEEEEENSJ_INS5_IJNS5_IJSG_iEEESP_iEEENS5_IJNS5_IJSG_NSA_ILi4096EEEEEENS5_IJSC_lEEElEEEEEEEEaNS5_IJlSC_lEEENS4_8TiledMMAINS4_8MMA_AtomIJNS4_4SM904GMMA6SPARSE28GMMA_64x256x64_S32S8S8_SS_TNILNS11_9SparseSelE0EEEEEENSJ_INS5_IJSC_SC_SC_EEENS5_IJNSA_ILi0EEES18_S18_EEEEENS5_IJNS4_10UnderscoreES1B_S1B_EEEEENS4_13SM90_TMA_LOADENS4_14ComposedLayoutINS4_7SwizzleILi1ELi4ELi3EEENS4_25smem_sparse_ptr_flag_bitsILi2ELi8EEENSJ_INS5_IJNS5_IJSC_NSA_ILi8EEEEEENS5_IJSB_NSA_ILi32EEEEEEEEENS5_IJNS5_IJS18_SG_EEESM_EEEEEEEvNS4_8identityENS4_23SM90_TMA_LOAD_MULTICASTENS1F_INS1G_ILi2ELi4ELi3EEENS4_18smem_ptr_flag_bitsILi8EEENSJ_INS5_IJS1K_SG_EEENS5_IJSG_SC_EEEEEEEvS1T_EENS_8epilogue10collective6detail29Sm90TmaWarpSpecializedAdapterINS24_15DefaultEpilogueIiNS5_IJSC_llEEES28_NS23_6thread17LinearCombinationIiLi1EiiLNS29_9ScaleType4KindE0ELNS_15FloatRoundStyleE2EiEENS1_15EpilogueDefaultEEEEEvvEEEEvNT_6ParamsE --------------------------
	.section	.nv.constant0._ZN7cutlass13device_kernelINS_4gemm6kernel13GemmUniversalIN4cute5tupleIJiiiiEEENS1_10collective13CollectiveMmaINS1_40MainloopSm90TmaGmmaWarpSpecializedSparseILi12ENS5_IJNS4_1CILi2EEENSA_ILi1EEESC_EEENS1_32KernelTmaWarpSpecializedPingpongEEENS5_IJNSA_ILi64EEENSA_ILi256EEESG_EEEaNS5_IJNS4_6LayoutINS5_IJiNS5_IJSB_iEEEiEEENS5_IJlNS5_IJSC_SB_EEElEEEEENSJ_INS5_IJNS5_IJSG_iEEESP_iEEENS5_IJNS5_IJSG_NSA_ILi4096EEEEEENS5_IJSC_lEEElEEEEEEEEaNS5_IJlSC_lEEENS4_8TiledMMAINS4_8MMA_AtomIJNS4_4SM904GMMA6SPARSE28GMMA_64x256x64_S32S8S8_SS_TNILNS11_9SparseSelE0EEEEEENSJ_INS5_IJSC_SC_SC_EEENS5_IJNSA_ILi0EEES18_S18_EEEEENS5_IJNS4_10UnderscoreES1B_S1B_EEEEENS4_13SM90_TMA_LOADENS4_14ComposedLayoutINS4_7SwizzleILi1ELi4ELi3EEENS4_25smem_sparse_ptr_flag_bitsILi2ELi8EEENSJ_INS5_IJNS5_IJSC_NSA_ILi8EEEEEENS5_IJSB_NSA_ILi32EEEEEEEEENS5_IJNS5_IJS18_SG_EEESM_EEEEEEEvNS4_8identityENS4_23SM90_TMA_LOAD_MULTICASTENS1F_INS1G_ILi2ELi4ELi3EEENS4_18smem_ptr_flag_bitsILi8EEENSJ_INS5_IJS1K_SG_EEENS5_IJSG_SC_EEEEEEEvS1T_EENS_8epilogue10collective6detail29Sm90TmaWarpSpecializedAdapterINS24_15DefaultEpilogueIiNS5_IJSC_llEEES28_NS23_6thread17LinearCombinationIiLi1EiiLNS29_9ScaleType4KindE0ELNS_15FloatRoundStyleE2EiEENS1_15EpilogueDefaultEEEEEvvEEEEvNT_6ParamsE,"a",@progbits
	.sectionflags	@""
	.align	4
.nv.constant0._ZN7cutlass13device_kernelINS_4gemm6kernel13GemmUniversalIN4cute5tupleIJiiiiEEENS1_10collective13CollectiveMmaINS1_40MainloopSm90TmaGmmaWarpSpecializedSparseILi12ENS5_IJNS4_1CILi2EEENSA_ILi1EEESC_EEENS1_32KernelTmaWarpSpecializedPingpongEEENS5_IJNSA_ILi64EEENSA_ILi256EEESG_EEEaNS5_IJNS4_6LayoutINS5_IJiNS5_IJSB_iEEEiEEENS5_IJlNS5_IJSC_SB_EEElEEEEENSJ_INS5_IJNS5_IJSG_iEEESP_iEEENS5_IJNS5_IJSG_NSA_ILi4096EEEEEENS5_IJSC_lEEElEEEEEEEEaNS5_IJlSC_lEEENS4_8TiledMMAINS4_8MMA_AtomIJNS4_4SM904GMMA6SPARSE28GMMA_64x256x64_S32S8S8_SS_TNILNS11_9SparseSelE0EEEEEENSJ_INS5_IJSC_SC_SC_EEENS5_IJNSA_ILi0EEES18_S18_EEEEENS5_IJNS4_10UnderscoreES1B_S1B_EEEEENS4_13SM90_TMA_LOADENS4_14ComposedLayoutINS4_7SwizzleILi1ELi4ELi3EEENS4_25smem_sparse_ptr_flag_bitsILi2ELi8EEENSJ_INS5_IJNS5_IJSC_NSA_ILi8EEEEEENS5_IJSB_NSA_ILi32EEEEEEEEENS5_IJNS5_IJS18_SG_EEESM_EEEEEEEvNS4_8identityENS4_23SM90_TMA_LOAD_MULTICASTENS1F_INS1G_ILi2ELi4ELi3EEENS4_18smem_ptr_flag_bitsILi8EEENSJ_INS5_IJS1K_SG_EEENS5_IJSG_SC_EEEEEEEvS1T_EENS_8epilogue10collective6detail29Sm90TmaWarpSpecializedAdapterINS24_15DefaultEpilogueIiNS5_IJSC_llEEES28_NS23_6thread17LinearCombinationIiLi1EiiLNS29_9ScaleType4KindE0ELNS_15FloatRoundStyleE2EiEENS1_15EpilogueDefaultEEEEEvvEEEEvNT_6ParamsE:
	.zero		1920


//--------------------- SYMBOLS --------------------------

	.type		.nv.reservedSmem.offset0,@object
	.size		.nv.reservedSmem.offset0,0x4
